//
// Generated by NVIDIA NVVM Compiler
//
// Compiler Build ID: CL-36424714
// Cuda compilation tools, release 13.0, V13.0.88
// Based on NVVM 20.0.0
//

.version 9.0
.target sm_100
.address_size 64

	// .globl	_Z16matmul_v1_kernelPKfS0_Pfiii
// _ZZ16matmul_v2_kernelPKfS0_PfiiiE7A_shmem has been demoted
// _ZZ16matmul_v2_kernelPKfS0_PfiiiE7B_shmem has been demoted
// _ZZ16matmul_v3_kernelILi64ELi8EEvPKfS1_PfiiiE6A_tile has been demoted
// _ZZ16matmul_v3_kernelILi64ELi8EEvPKfS1_PfiiiE6B_tile has been demoted

.visible .entry _Z16matmul_v1_kernelPKfS0_Pfiii(
	.param .u64 .ptr .align 1 _Z16matmul_v1_kernelPKfS0_Pfiii_param_0,
	.param .u64 .ptr .align 1 _Z16matmul_v1_kernelPKfS0_Pfiii_param_1,
	.param .u64 .ptr .align 1 _Z16matmul_v1_kernelPKfS0_Pfiii_param_2,
	.param .u32 _Z16matmul_v1_kernelPKfS0_Pfiii_param_3,
	.param .u32 _Z16matmul_v1_kernelPKfS0_Pfiii_param_4,
	.param .u32 _Z16matmul_v1_kernelPKfS0_Pfiii_param_5
)
{
	.reg .pred 	%p<13>;
	.reg .b32 	%r<41>;
	.reg .b32 	%f<68>;
	.reg .b64 	%rd<53>;

	ld.param.u64 	%rd7, [_Z16matmul_v1_kernelPKfS0_Pfiii_param_0];
	ld.param.u64 	%rd8, [_Z16matmul_v1_kernelPKfS0_Pfiii_param_1];
	ld.param.u64 	%rd6, [_Z16matmul_v1_kernelPKfS0_Pfiii_param_2];
	ld.param.u32 	%r20, [_Z16matmul_v1_kernelPKfS0_Pfiii_param_3];
	ld.param.u32 	%r18, [_Z16matmul_v1_kernelPKfS0_Pfiii_param_4];
	ld.param.u32 	%r19, [_Z16matmul_v1_kernelPKfS0_Pfiii_param_5];
	cvta.to.global.u64 	%rd1, %rd8;
	cvta.to.global.u64 	%rd2, %rd7;
	mov.u32 	%r21, %ctaid.x;
	mov.u32 	%r22, %ntid.x;
	mov.u32 	%r23, %tid.x;
	mad.lo.s32 	%r1, %r21, %r22, %r23;
	mov.u32 	%r24, %ctaid.y;
	mov.u32 	%r25, %ntid.y;
	mov.u32 	%r26, %tid.y;
	mad.lo.s32 	%r2, %r24, %r25, %r26;
	setp.ge.s32 	%p1, %r2, %r20;
	setp.ge.s32 	%p2, %r1, %r18;
	or.pred  	%p3, %p1, %p2;
	@%p3 bra 	$L__BB0_14;
	setp.lt.s32 	%p4, %r19, 1;
	mov.f32 	%f67, 0f00000000;
	@%p4 bra 	$L__BB0_13;
	mul.lo.s32 	%r3, %r19, %r2;
	and.b32  	%r4, %r19, 7;
	setp.lt.u32 	%p5, %r19, 8;
	mov.f32 	%f67, 0f00000000;
	mov.b32 	%r39, 0;
	@%p5 bra 	$L__BB0_5;
	and.b32  	%r39, %r19, 2147483640;
	neg.s32 	%r37, %r39;
	shl.b32 	%r7, %r18, 3;
	mul.wide.u32 	%rd9, %r3, 4;
	add.s64 	%rd10, %rd9, %rd2;
	add.s64 	%rd52, %rd10, 16;
	mov.f32 	%f67, 0f00000000;
	mul.wide.s32 	%rd13, %r18, 4;
	mov.u32 	%r36, %r1;
$L__BB0_4:
	.pragma "nounroll";
	ld.global.f32 	%f17, [%rd52+-16];
	mul.wide.s32 	%rd11, %r36, 4;
	add.s64 	%rd12, %rd1, %rd11;
	ld.global.f32 	%f18, [%rd12];
	fma.rn.f32 	%f19, %f17, %f18, %f67;
	ld.global.f32 	%f20, [%rd52+-12];
	add.s64 	%rd14, %rd12, %rd13;
	ld.global.f32 	%f21, [%rd14];
	fma.rn.f32 	%f22, %f20, %f21, %f19;
	ld.global.f32 	%f23, [%rd52+-8];
	add.s64 	%rd15, %rd14, %rd13;
	ld.global.f32 	%f24, [%rd15];
	fma.rn.f32 	%f25, %f23, %f24, %f22;
	ld.global.f32 	%f26, [%rd52+-4];
	add.s64 	%rd16, %rd15, %rd13;
	ld.global.f32 	%f27, [%rd16];
	fma.rn.f32 	%f28, %f26, %f27, %f25;
	ld.global.f32 	%f29, [%rd52];
	add.s64 	%rd17, %rd16, %rd13;
	ld.global.f32 	%f30, [%rd17];
	fma.rn.f32 	%f31, %f29, %f30, %f28;
	ld.global.f32 	%f32, [%rd52+4];
	add.s64 	%rd18, %rd17, %rd13;
	ld.global.f32 	%f33, [%rd18];
	fma.rn.f32 	%f34, %f32, %f33, %f31;
	ld.global.f32 	%f35, [%rd52+8];
	add.s64 	%rd19, %rd18, %rd13;
	ld.global.f32 	%f36, [%rd19];
	fma.rn.f32 	%f37, %f35, %f36, %f34;
	ld.global.f32 	%f38, [%rd52+12];
	add.s64 	%rd20, %rd19, %rd13;
	ld.global.f32 	%f39, [%rd20];
	fma.rn.f32 	%f67, %f38, %f39, %f37;
	add.s32 	%r37, %r37, 8;
	add.s32 	%r36, %r36, %r7;
	add.s64 	%rd52, %rd52, 32;
	setp.ne.s32 	%p6, %r37, 0;
	@%p6 bra 	$L__BB0_4;
$L__BB0_5:
	setp.eq.s32 	%p7, %r4, 0;
	@%p7 bra 	$L__BB0_13;
	and.b32  	%r13, %r19, 3;
	setp.lt.u32 	%p8, %r4, 4;
	@%p8 bra 	$L__BB0_8;
	add.s32 	%r28, %r39, %r3;
	mul.wide.u32 	%rd21, %r28, 4;
	add.s64 	%rd22, %rd2, %rd21;
	ld.global.f32 	%f41, [%rd22];
	mad.lo.s32 	%r29, %r39, %r18, %r1;
	mul.wide.s32 	%rd23, %r29, 4;
	add.s64 	%rd24, %rd1, %rd23;
	ld.global.f32 	%f42, [%rd24];
	fma.rn.f32 	%f43, %f41, %f42, %f67;
	cvt.u64.u32 	%rd25, %r3;
	cvt.u64.u32 	%rd26, %r39;
	add.s64 	%rd27, %rd26, %rd25;
	shl.b64 	%rd28, %rd27, 2;
	add.s64 	%rd29, %rd2, %rd28;
	ld.global.f32 	%f44, [%rd29+4];
	mul.wide.s32 	%rd30, %r18, 4;
	add.s64 	%rd31, %rd24, %rd30;
	ld.global.f32 	%f45, [%rd31];
	fma.rn.f32 	%f46, %f44, %f45, %f43;
	ld.global.f32 	%f47, [%rd29+8];
	add.s64 	%rd32, %rd31, %rd30;
	ld.global.f32 	%f48, [%rd32];
	fma.rn.f32 	%f49, %f47, %f48, %f46;
	ld.global.f32 	%f50, [%rd29+12];
	add.s64 	%rd33, %rd32, %rd30;
	ld.global.f32 	%f51, [%rd33];
	fma.rn.f32 	%f67, %f50, %f51, %f49;
	add.s32 	%r39, %r39, 4;
$L__BB0_8:
	setp.eq.s32 	%p9, %r13, 0;
	@%p9 bra 	$L__BB0_13;
	setp.eq.s32 	%p10, %r13, 1;
	@%p10 bra 	$L__BB0_11;
	add.s32 	%r30, %r39, %r3;
	mul.wide.u32 	%rd34, %r30, 4;
	add.s64 	%rd35, %rd2, %rd34;
	ld.global.f32 	%f53, [%rd35];
	mad.lo.s32 	%r31, %r39, %r18, %r1;
	mul.wide.s32 	%rd36, %r31, 4;
	add.s64 	%rd37, %rd1, %rd36;
	ld.global.f32 	%f54, [%rd37];
	fma.rn.f32 	%f55, %f53, %f54, %f67;
	cvt.u64.u32 	%rd38, %r3;
	cvt.u64.u32 	%rd39, %r39;
	add.s64 	%rd40, %rd39, %rd38;
	shl.b64 	%rd41, %rd40, 2;
	add.s64 	%rd42, %rd2, %rd41;
	ld.global.f32 	%f56, [%rd42+4];
	mul.wide.s32 	%rd43, %r18, 4;
	add.s64 	%rd44, %rd37, %rd43;
	ld.global.f32 	%f57, [%rd44];
	fma.rn.f32 	%f67, %f56, %f57, %f55;
	add.s32 	%r39, %r39, 2;
$L__BB0_11:
	and.b32  	%r32, %r19, 1;
	setp.eq.b32 	%p11, %r32, 1;
	not.pred 	%p12, %p11;
	@%p12 bra 	$L__BB0_13;
	add.s32 	%r33, %r39, %r3;
	mul.wide.u32 	%rd45, %r33, 4;
	add.s64 	%rd46, %rd2, %rd45;
	ld.global.f32 	%f58, [%rd46];
	mad.lo.s32 	%r34, %r39, %r18, %r1;
	mul.wide.s32 	%rd47, %r34, 4;
	add.s64 	%rd48, %rd1, %rd47;
	ld.global.f32 	%f59, [%rd48];
	fma.rn.f32 	%f67, %f58, %f59, %f67;
$L__BB0_13:
	mad.lo.s32 	%r35, %r18, %r2, %r1;
	cvta.to.global.u64 	%rd49, %rd6;
	mul.wide.s32 	%rd50, %r35, 4;
	add.s64 	%rd51, %rd49, %rd50;
	st.global.f32 	[%rd51], %f67;
$L__BB0_14:
	ret;

}
	// .globl	_Z16matmul_v2_kernelPKfS0_Pfiii
.visible .entry _Z16matmul_v2_kernelPKfS0_Pfiii(
	.param .u64 .ptr .align 1 _Z16matmul_v2_kernelPKfS0_Pfiii_param_0,
	.param .u64 .ptr .align 1 _Z16matmul_v2_kernelPKfS0_Pfiii_param_1,
	.param .u64 .ptr .align 1 _Z16matmul_v2_kernelPKfS0_Pfiii_param_2,
	.param .u32 _Z16matmul_v2_kernelPKfS0_Pfiii_param_3,
	.param .u32 _Z16matmul_v2_kernelPKfS0_Pfiii_param_4,
	.param .u32 _Z16matmul_v2_kernelPKfS0_Pfiii_param_5
)
{
	.reg .pred 	%p<12>;
	.reg .b32 	%r<40>;
	.reg .b32 	%f<111>;
	.reg .b64 	%rd<13>;
	// demoted variable
	.shared .align 4 .b8 _ZZ16matmul_v2_kernelPKfS0_PfiiiE7A_shmem[4096];
	// demoted variable
	.shared .align 4 .b8 _ZZ16matmul_v2_kernelPKfS0_PfiiiE7B_shmem[4096];
	ld.param.u64 	%rd4, [_Z16matmul_v2_kernelPKfS0_Pfiii_param_0];
	ld.param.u64 	%rd5, [_Z16matmul_v2_kernelPKfS0_Pfiii_param_1];
	ld.param.u64 	%rd6, [_Z16matmul_v2_kernelPKfS0_Pfiii_param_2];
	ld.param.u32 	%r22, [_Z16matmul_v2_kernelPKfS0_Pfiii_param_3];
	ld.param.u32 	%r23, [_Z16matmul_v2_kernelPKfS0_Pfiii_param_4];
	ld.param.u32 	%r24, [_Z16matmul_v2_kernelPKfS0_Pfiii_param_5];
	mov.u32 	%r25, %ctaid.x;
	mov.u32 	%r26, %ntid.x;
	mov.u32 	%r35, %tid.x;
	mad.lo.s32 	%r2, %r25, %r26, %r35;
	mov.u32 	%r27, %ctaid.y;
	mov.u32 	%r28, %ntid.y;
	mov.u32 	%r37, %tid.y;
	mad.lo.s32 	%r4, %r27, %r28, %r37;
	setp.lt.s32 	%p1, %r24, 1;
	mov.f32 	%f110, 0f00000000;
	@%p1 bra 	$L__BB1_7;
	shl.b32 	%r30, %r37, 7;
	mov.u32 	%r31, _ZZ16matmul_v2_kernelPKfS0_PfiiiE7A_shmem;
	add.s32 	%r5, %r31, %r30;
	shl.b32 	%r32, %r35, 2;
	add.s32 	%r6, %r5, %r32;
	mov.u32 	%r33, _ZZ16matmul_v2_kernelPKfS0_PfiiiE7B_shmem;
	add.s32 	%r8, %r33, %r32;
	add.s32 	%r7, %r8, %r30;
	mad.lo.s32 	%r38, %r37, %r23, %r2;
	shl.b32 	%r10, %r23, 5;
	mad.lo.s32 	%r36, %r24, %r4, %r35;
	cvta.to.global.u64 	%rd1, %rd4;
	cvta.to.global.u64 	%rd2, %rd5;
	mov.f32 	%f110, 0f00000000;
	mov.b32 	%r39, 0;
$L__BB1_2:
	setp.ge.s32 	%p2, %r4, %r22;
	mul.wide.s32 	%rd7, %r36, 4;
	add.s64 	%rd3, %rd1, %rd7;
	setp.ge.s32 	%p3, %r35, %r24;
	mov.f32 	%f108, 0f00000000;
	or.pred  	%p4, %p2, %p3;
	@%p4 bra 	$L__BB1_4;
	ld.global.f32 	%f108, [%rd3];
$L__BB1_4:
	setp.ge.s32 	%p5, %r2, %r23;
	st.shared.f32 	[%r6], %f108;
	setp.ge.s32 	%p6, %r37, %r24;
	mov.f32 	%f109, 0f00000000;
	or.pred  	%p7, %p5, %p6;
	@%p7 bra 	$L__BB1_6;
	mul.wide.s32 	%rd8, %r38, 4;
	add.s64 	%rd9, %rd2, %rd8;
	ld.global.f32 	%f109, [%rd9];
$L__BB1_6:
	st.shared.f32 	[%r7], %f109;
	bar.sync 	0;
	ld.shared.f32 	%f12, [%r5];
	ld.shared.f32 	%f13, [%r8];
	fma.rn.f32 	%f14, %f12, %f13, %f110;
	ld.shared.f32 	%f15, [%r5+4];
	ld.shared.f32 	%f16, [%r8+128];
	fma.rn.f32 	%f17, %f15, %f16, %f14;
	ld.shared.f32 	%f18, [%r5+8];
	ld.shared.f32 	%f19, [%r8+256];
	fma.rn.f32 	%f20, %f18, %f19, %f17;
	ld.shared.f32 	%f21, [%r5+12];
	ld.shared.f32 	%f22, [%r8+384];
	fma.rn.f32 	%f23, %f21, %f22, %f20;
	ld.shared.f32 	%f24, [%r5+16];
	ld.shared.f32 	%f25, [%r8+512];
	fma.rn.f32 	%f26, %f24, %f25, %f23;
	ld.shared.f32 	%f27, [%r5+20];
	ld.shared.f32 	%f28, [%r8+640];
	fma.rn.f32 	%f29, %f27, %f28, %f26;
	ld.shared.f32 	%f30, [%r5+24];
	ld.shared.f32 	%f31, [%r8+768];
	fma.rn.f32 	%f32, %f30, %f31, %f29;
	ld.shared.f32 	%f33, [%r5+28];
	ld.shared.f32 	%f34, [%r8+896];
	fma.rn.f32 	%f35, %f33, %f34, %f32;
	ld.shared.f32 	%f36, [%r5+32];
	ld.shared.f32 	%f37, [%r8+1024];
	fma.rn.f32 	%f38, %f36, %f37, %f35;
	ld.shared.f32 	%f39, [%r5+36];
	ld.shared.f32 	%f40, [%r8+1152];
	fma.rn.f32 	%f41, %f39, %f40, %f38;
	ld.shared.f32 	%f42, [%r5+40];
	ld.shared.f32 	%f43, [%r8+1280];
	fma.rn.f32 	%f44, %f42, %f43, %f41;
	ld.shared.f32 	%f45, [%r5+44];
	ld.shared.f32 	%f46, [%r8+1408];
	fma.rn.f32 	%f47, %f45, %f46, %f44;
	ld.shared.f32 	%f48, [%r5+48];
	ld.shared.f32 	%f49, [%r8+1536];
	fma.rn.f32 	%f50, %f48, %f49, %f47;
	ld.shared.f32 	%f51, [%r5+52];
	ld.shared.f32 	%f52, [%r8+1664];
	fma.rn.f32 	%f53, %f51, %f52, %f50;
	ld.shared.f32 	%f54, [%r5+56];
	ld.shared.f32 	%f55, [%r8+1792];
	fma.rn.f32 	%f56, %f54, %f55, %f53;
	ld.shared.f32 	%f57, [%r5+60];
	ld.shared.f32 	%f58, [%r8+1920];
	fma.rn.f32 	%f59, %f57, %f58, %f56;
	ld.shared.f32 	%f60, [%r5+64];
	ld.shared.f32 	%f61, [%r8+2048];
	fma.rn.f32 	%f62, %f60, %f61, %f59;
	ld.shared.f32 	%f63, [%r5+68];
	ld.shared.f32 	%f64, [%r8+2176];
	fma.rn.f32 	%f65, %f63, %f64, %f62;
	ld.shared.f32 	%f66, [%r5+72];
	ld.shared.f32 	%f67, [%r8+2304];
	fma.rn.f32 	%f68, %f66, %f67, %f65;
	ld.shared.f32 	%f69, [%r5+76];
	ld.shared.f32 	%f70, [%r8+2432];
	fma.rn.f32 	%f71, %f69, %f70, %f68;
	ld.shared.f32 	%f72, [%r5+80];
	ld.shared.f32 	%f73, [%r8+2560];
	fma.rn.f32 	%f74, %f72, %f73, %f71;
	ld.shared.f32 	%f75, [%r5+84];
	ld.shared.f32 	%f76, [%r8+2688];
	fma.rn.f32 	%f77, %f75, %f76, %f74;
	ld.shared.f32 	%f78, [%r5+88];
	ld.shared.f32 	%f79, [%r8+2816];
	fma.rn.f32 	%f80, %f78, %f79, %f77;
	ld.shared.f32 	%f81, [%r5+92];
	ld.shared.f32 	%f82, [%r8+2944];
	fma.rn.f32 	%f83, %f81, %f82, %f80;
	ld.shared.f32 	%f84, [%r5+96];
	ld.shared.f32 	%f85, [%r8+3072];
	fma.rn.f32 	%f86, %f84, %f85, %f83;
	ld.shared.f32 	%f87, [%r5+100];
	ld.shared.f32 	%f88, [%r8+3200];
	fma.rn.f32 	%f89, %f87, %f88, %f86;
	ld.shared.f32 	%f90, [%r5+104];
	ld.shared.f32 	%f91, [%r8+3328];
	fma.rn.f32 	%f92, %f90, %f91, %f89;
	ld.shared.f32 	%f93, [%r5+108];
	ld.shared.f32 	%f94, [%r8+3456];
	fma.rn.f32 	%f95, %f93, %f94, %f92;
	ld.shared.f32 	%f96, [%r5+112];
	ld.shared.f32 	%f97, [%r8+3584];
	fma.rn.f32 	%f98, %f96, %f97, %f95;
	ld.shared.f32 	%f99, [%r5+116];
	ld.shared.f32 	%f100, [%r8+3712];
	fma.rn.f32 	%f101, %f99, %f100, %f98;
	ld.shared.f32 	%f102, [%r5+120];
	ld.shared.f32 	%f103, [%r8+3840];
	fma.rn.f32 	%f104, %f102, %f103, %f101;
	ld.shared.f32 	%f105, [%r5+124];
	ld.shared.f32 	%f106, [%r8+3968];
	fma.rn.f32 	%f110, %f105, %f106, %f104;
	bar.sync 	0;
	add.s32 	%r39, %r39, 32;
	add.s32 	%r38, %r38, %r10;
	add.s32 	%r37, %r37, 32;
	add.s32 	%r36, %r36, 32;
	add.s32 	%r35, %r35, 32;
	setp.lt.s32 	%p8, %r39, %r24;
	@%p8 bra 	$L__BB1_2;
$L__BB1_7:
	setp.ge.s32 	%p9, %r4, %r22;
	setp.ge.s32 	%p10, %r2, %r23;
	or.pred  	%p11, %p9, %p10;
	@%p11 bra 	$L__BB1_9;
	mad.lo.s32 	%r34, %r23, %r4, %r2;
	cvta.to.global.u64 	%rd10, %rd6;
	mul.wide.s32 	%rd11, %r34, 4;
	add.s64 	%rd12, %rd10, %rd11;
	st.global.f32 	[%rd12], %f110;
$L__BB1_9:
	ret;

}
	// .globl	_Z16matmul_v3_kernelILi64ELi8EEvPKfS1_Pfiii
.visible .entry _Z16matmul_v3_kernelILi64ELi8EEvPKfS1_Pfiii(
	.param .u64 .ptr .align 1 _Z16matmul_v3_kernelILi64ELi8EEvPKfS1_Pfiii_param_0,
	.param .u64 .ptr .align 1 _Z16matmul_v3_kernelILi64ELi8EEvPKfS1_Pfiii_param_1,
	.param .u64 .ptr .align 1 _Z16matmul_v3_kernelILi64ELi8EEvPKfS1_Pfiii_param_2,
	.param .u32 _Z16matmul_v3_kernelILi64ELi8EEvPKfS1_Pfiii_param_3,
	.param .u32 _Z16matmul_v3_kernelILi64ELi8EEvPKfS1_Pfiii_param_4,
	.param .u32 _Z16matmul_v3_kernelILi64ELi8EEvPKfS1_Pfiii_param_5
)
{
	.reg .pred 	%p<33>;
	.reg .b32 	%r<68>;
	.reg .b32 	%f<179>;
	.reg .b64 	%rd<57>;
	// demoted variable
	.shared .align 4 .b8 _ZZ16matmul_v3_kernelILi64ELi8EEvPKfS1_PfiiiE6A_tile[2048];
	// demoted variable
	.shared .align 4 .b8 _ZZ16matmul_v3_kernelILi64ELi8EEvPKfS1_PfiiiE6B_tile[2048];
	ld.param.u64 	%rd11, [_Z16matmul_v3_kernelILi64ELi8EEvPKfS1_Pfiii_param_2];
	ld.param.u32 	%r15, [_Z16matmul_v3_kernelILi64ELi8EEvPKfS1_Pfiii_param_3];
	ld.param.u32 	%r16, [_Z16matmul_v3_kernelILi64ELi8EEvPKfS1_Pfiii_param_4];
	ld.param.u32 	%r17, [_Z16matmul_v3_kernelILi64ELi8EEvPKfS1_Pfiii_param_5];
	cvta.to.global.u64 	%rd1, %rd11;
	mov.u32 	%r1, %tid.x;
	mov.u32 	%r18, %ctaid.y;
	shl.b32 	%r2, %r18, 6;
	mov.u32 	%r19, %ctaid.x;
	shl.b32 	%r3, %r19, 6;
	mad.lo.s32 	%r20, %r16, %r2, %r3;
	cvt.s64.s32 	%rd2, %r20;
	shr.u32 	%r4, %r1, 3;
	and.b32  	%r5, %r4, 120;
	and.b32  	%r6, %r1, 63;
	setp.lt.s32 	%p1, %r17, 1;
	mov.f32 	%f169, 0f00000000;
	mov.f32 	%f170, %f169;
	mov.f32 	%f171, %f169;
	mov.f32 	%f172, %f169;
	mov.f32 	%f173, %f169;
	mov.f32 	%f174, %f169;
	mov.f32 	%f175, %f169;
	mov.f32 	%f176, %f169;
	@%p1 bra 	$L__BB2_7;
	ld.param.u64 	%rd54, [_Z16matmul_v3_kernelILi64ELi8EEvPKfS1_Pfiii_param_1];
	ld.param.u64 	%rd53, [_Z16matmul_v3_kernelILi64ELi8EEvPKfS1_Pfiii_param_0];
	mul.lo.s32 	%r22, %r17, %r2;
	and.b32  	%r7, %r1, 7;
	mad.lo.s32 	%r23, %r17, %r4, %r7;
	shr.u32 	%r8, %r1, 6;
	mad.lo.s32 	%r24, %r16, %r8, %r6;
	mul.wide.s32 	%rd12, %r22, 4;
	mul.wide.u32 	%rd13, %r23, 4;
	add.s64 	%rd14, %rd12, %rd13;
	cvta.to.global.u64 	%rd15, %rd53;
	add.s64 	%rd56, %rd15, %rd14;
	mul.wide.s32 	%rd16, %r3, 4;
	mul.wide.s32 	%rd17, %r24, 4;
	add.s64 	%rd18, %rd16, %rd17;
	cvta.to.global.u64 	%rd19, %rd54;
	add.s64 	%rd55, %rd19, %rd18;
	mov.b32 	%r67, 0;
	mov.f32 	%f169, 0f00000000;
	mov.u32 	%r66, %r17;
$L__BB2_2:
	sub.s32 	%r25, %r15, %r2;
	setp.ge.s32 	%p2, %r4, %r25;
	setp.ge.s32 	%p3, %r7, %r66;
	mov.f32 	%f177, 0f00000000;
	or.pred  	%p4, %p2, %p3;
	@%p4 bra 	$L__BB2_4;
	ld.global.f32 	%f177, [%rd56];
$L__BB2_4:
	sub.s32 	%r27, %r16, %r3;
	setp.ge.s32 	%p5, %r6, %r27;
	shl.b32 	%r29, %r4, 5;
	mov.u32 	%r30, _ZZ16matmul_v3_kernelILi64ELi8EEvPKfS1_PfiiiE6A_tile;
	add.s32 	%r31, %r30, %r29;
	shl.b32 	%r32, %r7, 2;
	add.s32 	%r33, %r31, %r32;
	st.shared.f32 	[%r33], %f177;
	setp.ge.s32 	%p6, %r8, %r66;
	mov.f32 	%f178, 0f00000000;
	or.pred  	%p7, %p6, %p5;
	@%p7 bra 	$L__BB2_6;
	ld.global.f32 	%f178, [%rd55];
$L__BB2_6:
	shl.b32 	%r34, %r8, 8;
	mov.u32 	%r35, _ZZ16matmul_v3_kernelILi64ELi8EEvPKfS1_PfiiiE6B_tile;
	shl.b32 	%r36, %r6, 2;
	add.s32 	%r37, %r35, %r36;
	add.s32 	%r38, %r37, %r34;
	st.shared.f32 	[%r38], %f178;
	bar.sync 	0;
	ld.shared.f32 	%f33, [%r37];
	shl.b32 	%r39, %r5, 5;
	mov.u32 	%r40, _ZZ16matmul_v3_kernelILi64ELi8EEvPKfS1_PfiiiE6A_tile;
	add.s32 	%r41, %r40, %r39;
	ld.shared.f32 	%f34, [%r41];
	fma.rn.f32 	%f35, %f33, %f34, %f176;
	ld.shared.f32 	%f36, [%r41+32];
	fma.rn.f32 	%f37, %f33, %f36, %f175;
	ld.shared.f32 	%f38, [%r41+64];
	fma.rn.f32 	%f39, %f33, %f38, %f174;
	ld.shared.f32 	%f40, [%r41+96];
	fma.rn.f32 	%f41, %f33, %f40, %f173;
	ld.shared.f32 	%f42, [%r41+128];
	fma.rn.f32 	%f43, %f33, %f42, %f172;
	ld.shared.f32 	%f44, [%r41+160];
	fma.rn.f32 	%f45, %f33, %f44, %f171;
	ld.shared.f32 	%f46, [%r41+192];
	fma.rn.f32 	%f47, %f33, %f46, %f170;
	ld.shared.f32 	%f48, [%r41+224];
	fma.rn.f32 	%f49, %f33, %f48, %f169;
	ld.shared.f32 	%f50, [%r37+256];
	ld.shared.f32 	%f51, [%r41+4];
	fma.rn.f32 	%f52, %f50, %f51, %f35;
	ld.shared.f32 	%f53, [%r41+36];
	fma.rn.f32 	%f54, %f50, %f53, %f37;
	ld.shared.f32 	%f55, [%r41+68];
	fma.rn.f32 	%f56, %f50, %f55, %f39;
	ld.shared.f32 	%f57, [%r41+100];
	fma.rn.f32 	%f58, %f50, %f57, %f41;
	ld.shared.f32 	%f59, [%r41+132];
	fma.rn.f32 	%f60, %f50, %f59, %f43;
	ld.shared.f32 	%f61, [%r41+164];
	fma.rn.f32 	%f62, %f50, %f61, %f45;
	ld.shared.f32 	%f63, [%r41+196];
	fma.rn.f32 	%f64, %f50, %f63, %f47;
	ld.shared.f32 	%f65, [%r41+228];
	fma.rn.f32 	%f66, %f50, %f65, %f49;
	ld.shared.f32 	%f67, [%r37+512];
	ld.shared.f32 	%f68, [%r41+8];
	fma.rn.f32 	%f69, %f67, %f68, %f52;
	ld.shared.f32 	%f70, [%r41+40];
	fma.rn.f32 	%f71, %f67, %f70, %f54;
	ld.shared.f32 	%f72, [%r41+72];
	fma.rn.f32 	%f73, %f67, %f72, %f56;
	ld.shared.f32 	%f74, [%r41+104];
	fma.rn.f32 	%f75, %f67, %f74, %f58;
	ld.shared.f32 	%f76, [%r41+136];
	fma.rn.f32 	%f77, %f67, %f76, %f60;
	ld.shared.f32 	%f78, [%r41+168];
	fma.rn.f32 	%f79, %f67, %f78, %f62;
	ld.shared.f32 	%f80, [%r41+200];
	fma.rn.f32 	%f81, %f67, %f80, %f64;
	ld.shared.f32 	%f82, [%r41+232];
	fma.rn.f32 	%f83, %f67, %f82, %f66;
	ld.shared.f32 	%f84, [%r37+768];
	ld.shared.f32 	%f85, [%r41+12];
	fma.rn.f32 	%f86, %f84, %f85, %f69;
	ld.shared.f32 	%f87, [%r41+44];
	fma.rn.f32 	%f88, %f84, %f87, %f71;
	ld.shared.f32 	%f89, [%r41+76];
	fma.rn.f32 	%f90, %f84, %f89, %f73;
	ld.shared.f32 	%f91, [%r41+108];
	fma.rn.f32 	%f92, %f84, %f91, %f75;
	ld.shared.f32 	%f93, [%r41+140];
	fma.rn.f32 	%f94, %f84, %f93, %f77;
	ld.shared.f32 	%f95, [%r41+172];
	fma.rn.f32 	%f96, %f84, %f95, %f79;
	ld.shared.f32 	%f97, [%r41+204];
	fma.rn.f32 	%f98, %f84, %f97, %f81;
	ld.shared.f32 	%f99, [%r41+236];
	fma.rn.f32 	%f100, %f84, %f99, %f83;
	ld.shared.f32 	%f101, [%r37+1024];
	ld.shared.f32 	%f102, [%r41+16];
	fma.rn.f32 	%f103, %f101, %f102, %f86;
	ld.shared.f32 	%f104, [%r41+48];
	fma.rn.f32 	%f105, %f101, %f104, %f88;
	ld.shared.f32 	%f106, [%r41+80];
	fma.rn.f32 	%f107, %f101, %f106, %f90;
	ld.shared.f32 	%f108, [%r41+112];
	fma.rn.f32 	%f109, %f101, %f108, %f92;
	ld.shared.f32 	%f110, [%r41+144];
	fma.rn.f32 	%f111, %f101, %f110, %f94;
	ld.shared.f32 	%f112, [%r41+176];
	fma.rn.f32 	%f113, %f101, %f112, %f96;
	ld.shared.f32 	%f114, [%r41+208];
	fma.rn.f32 	%f115, %f101, %f114, %f98;
	ld.shared.f32 	%f116, [%r41+240];
	fma.rn.f32 	%f117, %f101, %f116, %f100;
	ld.shared.f32 	%f118, [%r37+1280];
	ld.shared.f32 	%f119, [%r41+20];
	fma.rn.f32 	%f120, %f118, %f119, %f103;
	ld.shared.f32 	%f121, [%r41+52];
	fma.rn.f32 	%f122, %f118, %f121, %f105;
	ld.shared.f32 	%f123, [%r41+84];
	fma.rn.f32 	%f124, %f118, %f123, %f107;
	ld.shared.f32 	%f125, [%r41+116];
	fma.rn.f32 	%f126, %f118, %f125, %f109;
	ld.shared.f32 	%f127, [%r41+148];
	fma.rn.f32 	%f128, %f118, %f127, %f111;
	ld.shared.f32 	%f129, [%r41+180];
	fma.rn.f32 	%f130, %f118, %f129, %f113;
	ld.shared.f32 	%f131, [%r41+212];
	fma.rn.f32 	%f132, %f118, %f131, %f115;
	ld.shared.f32 	%f133, [%r41+244];
	fma.rn.f32 	%f134, %f118, %f133, %f117;
	ld.shared.f32 	%f135, [%r37+1536];
	ld.shared.f32 	%f136, [%r41+24];
	fma.rn.f32 	%f137, %f135, %f136, %f120;
	ld.shared.f32 	%f138, [%r41+56];
	fma.rn.f32 	%f139, %f135, %f138, %f122;
	ld.shared.f32 	%f140, [%r41+88];
	fma.rn.f32 	%f141, %f135, %f140, %f124;
	ld.shared.f32 	%f142, [%r41+120];
	fma.rn.f32 	%f143, %f135, %f142, %f126;
	ld.shared.f32 	%f144, [%r41+152];
	fma.rn.f32 	%f145, %f135, %f144, %f128;
	ld.shared.f32 	%f146, [%r41+184];
	fma.rn.f32 	%f147, %f135, %f146, %f130;
	ld.shared.f32 	%f148, [%r41+216];
	fma.rn.f32 	%f149, %f135, %f148, %f132;
	ld.shared.f32 	%f150, [%r41+248];
	fma.rn.f32 	%f151, %f135, %f150, %f134;
	ld.shared.f32 	%f152, [%r37+1792];
	ld.shared.f32 	%f153, [%r41+28];
	fma.rn.f32 	%f176, %f152, %f153, %f137;
	ld.shared.f32 	%f154, [%r41+60];
	fma.rn.f32 	%f175, %f152, %f154, %f139;
	ld.shared.f32 	%f155, [%r41+92];
	fma.rn.f32 	%f174, %f152, %f155, %f141;
	ld.shared.f32 	%f156, [%r41+124];
	fma.rn.f32 	%f173, %f152, %f156, %f143;
	ld.shared.f32 	%f157, [%r41+156];
	fma.rn.f32 	%f172, %f152, %f157, %f145;
	ld.shared.f32 	%f158, [%r41+188];
	fma.rn.f32 	%f171, %f152, %f158, %f147;
	ld.shared.f32 	%f159, [%r41+220];
	fma.rn.f32 	%f170, %f152, %f159, %f149;
	ld.shared.f32 	%f160, [%r41+252];
	fma.rn.f32 	%f169, %f152, %f160, %f151;
	bar.sync 	0;
	add.s32 	%r67, %r67, 8;
	add.s64 	%rd56, %rd56, 32;
	shl.b32 	%r42, %r16, 3;
	mul.wide.s32 	%rd20, %r42, 4;
	add.s64 	%rd55, %rd55, %rd20;
	add.s32 	%r66, %r66, -8;
	setp.lt.s32 	%p8, %r67, %r17;
	@%p8 bra 	$L__BB2_2;
$L__BB2_7:
	add.s32 	%r9, %r5, %r2;
	add.s32 	%r10, %r3, %r6;
	setp.lt.s32 	%p9, %r10, %r16;
	setp.lt.s32 	%p10, %r9, %r15;
	and.pred  	%p11, %p10, %p9;
	@%p11 bra 	$L__BB2_8;
	bra.uni 	$L__BB2_9;
$L__BB2_8:
	mad.lo.s32 	%r44, %r5, %r16, %r6;
	cvt.s64.s32 	%rd21, %r44;
	add.s64 	%rd22, %rd21, %rd2;
	shl.b64 	%rd23, %rd22, 2;
	add.s64 	%rd24, %rd1, %rd23;
	st.global.f32 	[%rd24], %f176;
$L__BB2_9:
	setp.ge.s32 	%p12, %r10, %r16;
	add.s32 	%r45, %r9, 1;
	setp.ge.s32 	%p13, %r45, %r15;
	or.pred  	%p14, %p13, %p12;
	@%p14 bra 	$L__BB2_11;
	mad.lo.s32 	%r46, %r16, %r5, %r16;
	add.s32 	%r47, %r46, %r6;
	cvt.s64.s32 	%rd25, %r47;
	add.s64 	%rd26, %rd25, %rd2;
	shl.b64 	%rd27, %rd26, 2;
	add.s64 	%rd28, %rd1, %rd27;
	st.global.f32 	[%rd28], %f175;
$L__BB2_11:
	setp.ge.s32 	%p15, %r10, %r16;
	add.s32 	%r48, %r9, 2;
	setp.ge.s32 	%p16, %r48, %r15;
	or.pred  	%p17, %p16, %p15;
	@%p17 bra 	$L__BB2_13;
	add.s32 	%r49, %r5, 2;
	mad.lo.s32 	%r50, %r49, %r16, %r6;
	cvt.s64.s32 	%rd29, %r50;
	add.s64 	%rd30, %rd29, %rd2;
	shl.b64 	%rd31, %rd30, 2;
	add.s64 	%rd32, %rd1, %rd31;
	st.global.f32 	[%rd32], %f174;
$L__BB2_13:
	setp.ge.s32 	%p18, %r10, %r16;
	add.s32 	%r51, %r9, 3;
	setp.ge.s32 	%p19, %r51, %r15;
	or.pred  	%p20, %p19, %p18;
	@%p20 bra 	$L__BB2_15;
	add.s32 	%r52, %r5, 3;
	mad.lo.s32 	%r53, %r52, %r16, %r6;
	cvt.s64.s32 	%rd33, %r53;
	add.s64 	%rd34, %rd33, %rd2;
	shl.b64 	%rd35, %rd34, 2;
	add.s64 	%rd36, %rd1, %rd35;
	st.global.f32 	[%rd36], %f173;
$L__BB2_15:
	setp.ge.s32 	%p21, %r10, %r16;
	add.s32 	%r54, %r9, 4;
	setp.ge.s32 	%p22, %r54, %r15;
	or.pred  	%p23, %p22, %p21;
	@%p23 bra 	$L__BB2_17;
	add.s32 	%r55, %r5, 4;
	mad.lo.s32 	%r56, %r55, %r16, %r6;
	cvt.s64.s32 	%rd37, %r56;
	add.s64 	%rd38, %rd37, %rd2;
	shl.b64 	%rd39, %rd38, 2;
	add.s64 	%rd40, %rd1, %rd39;
	st.global.f32 	[%rd40], %f172;
$L__BB2_17:
	setp.ge.s32 	%p24, %r10, %r16;
	add.s32 	%r57, %r9, 5;
	setp.ge.s32 	%p25, %r57, %r15;
	or.pred  	%p26, %p25, %p24;
	@%p26 bra 	$L__BB2_19;
	add.s32 	%r58, %r5, 5;
	mad.lo.s32 	%r59, %r58, %r16, %r6;
	cvt.s64.s32 	%rd41, %r59;
	add.s64 	%rd42, %rd41, %rd2;
	shl.b64 	%rd43, %rd42, 2;
	add.s64 	%rd44, %rd1, %rd43;
	st.global.f32 	[%rd44], %f171;
$L__BB2_19:
	setp.ge.s32 	%p27, %r10, %r16;
	add.s32 	%r60, %r9, 6;
	setp.ge.s32 	%p28, %r60, %r15;
	or.pred  	%p29, %p28, %p27;
	@%p29 bra 	$L__BB2_21;
	add.s32 	%r61, %r5, 6;
	mad.lo.s32 	%r62, %r61, %r16, %r6;
	cvt.s64.s32 	%rd45, %r62;
	add.s64 	%rd46, %rd45, %rd2;
	shl.b64 	%rd47, %rd46, 2;
	add.s64 	%rd48, %rd1, %rd47;
	st.global.f32 	[%rd48], %f170;
$L__BB2_21:
	setp.ge.s32 	%p30, %r10, %r16;
	add.s32 	%r63, %r9, 7;
	setp.ge.s32 	%p31, %r63, %r15;
	or.pred  	%p32, %p31, %p30;
	@%p32 bra 	$L__BB2_23;
	add.s32 	%r64, %r5, 7;
	mad.lo.s32 	%r65, %r64, %r16, %r6;
	cvt.s64.s32 	%rd49, %r65;
	add.s64 	%rd50, %rd49, %rd2;
	shl.b64 	%rd51, %rd50, 2;
	add.s64 	%rd52, %rd1, %rd51;
	st.global.f32 	[%rd52], %f169;
$L__BB2_23:
	ret;

}


// ===== COMPILED SASS (sm_100) =====

	.target	sm_100

	.elftype	@"ET_EXEC"


//--------------------- .note.nv.tkinfo           --------------------------
	.section	.note.nv.tkinfo,"",@"SHT_NOTE"
	.sectionflags	@"SHF_NOTE_NV_TKINFO"
	.tkinfo
        /*0018*/ 	.word	0x00000002
        /*0030*/ 	.string	""
        /*0030*/ 	.string	"ptxas"
        /*0030*/ 	.string	"Cuda compilation tools, release 13.0, V13.0.88"
        /*0030*/ 	.string	"Build cuda_13.0.r13.0/compiler.36424714_0"
        /*0030*/ 	.string	"-arch sm_100 -m 64 "



//--------------------- .note.nv.cuinfo           --------------------------
	.section	.note.nv.cuinfo,"",@"SHT_NOTE"
	.sectionflags	@"SHF_NOTE_NV_CUINFO"
        /*0018*/ 	.short	0x0002
        /*001a*/ 	.short	0x0064
        /*001c*/ 	.short	0x0082
	.zero		2


//--------------------- .nv.info                  --------------------------
	.section	.nv.info,"",@"SHT_CUDA_INFO"
	.align	4


	//----- nvinfo : EIATTR_REGCOUNT
	.align		4
        /*0000*/ 	.byte	0x04, 0x2f
        /*0002*/ 	.short	(.L_1 - .L_0)
	.align		4
.L_0:
        /*0004*/ 	.word	index@(_Z16matmul_v1_kernelPKfS0_Pfiii)
        /*0008*/ 	.word	0x00000020


	//----- nvinfo : EIATTR_FRAME_SIZE
	.align		4
.L_1:
        /*000c*/ 	.byte	0x04, 0x11
        /*000e*/ 	.short	(.L_3 - .L_2)
	.align		4
.L_2:
        /*0010*/ 	.word	index@(_Z16matmul_v1_kernelPKfS0_Pfiii)
        /*0014*/ 	.word	0x00000000


	//----- nvinfo : EIATTR_REGCOUNT
	.align		4
.L_3:
        /*0018*/ 	.byte	0x04, 0x2f
        /*001a*/ 	.short	(.L_5 - .L_4)
	.align		4
.L_4:
        /*001c*/ 	.word	index@(_Z16matmul_v2_kernelPKfS0_Pfiii)
        /*0020*/ 	.word	0x00000020


	//----- nvinfo : EIATTR_FRAME_SIZE
	.align		4
.L_5:
        /*0024*/ 	.byte	0x04, 0x11
        /*0026*/ 	.short	(.L_7 - .L_6)
	.align		4
.L_6:
        /*0028*/ 	.word	index@(_Z16matmul_v2_kernelPKfS0_Pfiii)
        /*002c*/ 	.word	0x00000000


	//----- nvinfo : EIATTR_REGCOUNT
	.align		4
.L_7:
        /*0030*/ 	.byte	0x04, 0x2f
        /*0032*/ 	.short	(.L_9 - .L_8)
	.align		4
.L_8:
        /*0034*/ 	.word	index@(_Z16matmul_v3_kernelILi64ELi8EEvPKfS1_Pfiii)
        /*0038*/ 	.word	0x0000003c


	//----- nvinfo : EIATTR_FRAME_SIZE
	.align		4
.L_9:
        /*003c*/ 	.byte	0x04, 0x11
        /*003e*/ 	.short	(.L_11 - .L_10)
	.align		4
.L_10:
        /*0040*/ 	.word	index@(_Z16matmul_v3_kernelILi64ELi8EEvPKfS1_Pfiii)
        /*0044*/ 	.word	0x00000000


	//----- nvinfo : EIATTR_MIN_STACK_SIZE
	.align		4
.L_11:
        /*0048*/ 	.byte	0x04, 0x12
        /*004a*/ 	.short	(.L_13 - .L_12)
	.align		4
.L_12:
        /*004c*/ 	.word	index@(_Z16matmul_v3_kernelILi64ELi8EEvPKfS1_Pfiii)
        /*0050*/ 	.word	0x00000000


	//----- nvinfo : EIATTR_MIN_STACK_SIZE
	.align		4
.L_13:
        /*0054*/ 	.byte	0x04, 0x12
        /*0056*/ 	.short	(.L_15 - .L_14)
	.align		4
.L_14:
        /*0058*/ 	.word	index@(_Z16matmul_v2_kernelPKfS0_Pfiii)
        /*005c*/ 	.word	0x00000000


	//----- nvinfo : EIATTR_MIN_STACK_SIZE
	.align		4
.L_15:
        /*0060*/ 	.byte	0x04, 0x12
        /*0062*/ 	.short	(.L_17 - .L_16)
	.align		4
.L_16:
        /*0064*/ 	.word	index@(_Z16matmul_v1_kernelPKfS0_Pfiii)
        /*0068*/ 	.word	0x00000000
.L_17:


//--------------------- .nv.compat                --------------------------
	.section	.nv.compat,"",@"SHT_CUDA_COMPAT_INFO"
	.align	4
        /*0000*/ 	.byte	0x02, 0x09, 0x00, 0x00, 0x02, 0x02, 0x01, 0x00, 0x02, 0x05, 0x05, 0x00, 0x03, 0x07, 0x01, 0x01
        /*0010*/ 	.byte	0x02, 0x03, 0x00, 0x00, 0x02, 0x06, 0x01, 0x00, 0x04, 0x0b, 0x08, 0x00, 0x09, 0x00, 0x00, 0x00
        /*0020*/ 	.byte	0x00, 0x00, 0x00, 0x00


//--------------------- .nv.info._Z16matmul_v3_kernelILi64ELi8EEvPKfS1_Pfiii --------------------------
	.section	.nv.info._Z16matmul_v3_kernelILi64ELi8EEvPKfS1_Pfiii,"",@"SHT_CUDA_INFO"
	.sectionflags	@""
	.align	4


	//----- nvinfo : EIATTR_CUDA_API_VERSION
	.align		4
        /*0000*/ 	.byte	0x04, 0x37
        /*0002*/ 	.short	(.L_19 - .L_18)
.L_18:
        /*0004*/ 	.word	0x00000082


	//----- nvinfo : EIATTR_KPARAM_INFO
	.align		4
.L_19:
        /*0008*/ 	.byte	0x04, 0x17
        /*000a*/ 	.short	(.L_21 - .L_20)
.L_20:
        /*000c*/ 	.word	0x00000000
        /*0010*/ 	.short	0x0005
        /*0012*/ 	.short	0x0020
        /*0014*/ 	.byte	0x00, 0xf0, 0x11, 0x00


	//----- nvinfo : EIATTR_KPARAM_INFO
	.align		4
.L_21:
        /*0018*/ 	.byte	0x04, 0x17
        /*001a*/ 	.short	(.L_23 - .L_22)
.L_22:
        /*001c*/ 	.word	0x00000000
        /*0020*/ 	.short	0x0004
        /*0022*/ 	.short	0x001c
        /*0024*/ 	.byte	0x00, 0xf0, 0x11, 0x00


	//----- nvinfo : EIATTR_KPARAM_INFO
	.align		4
.L_23:
        /*0028*/ 	.byte	0x04, 0x17
        /*002a*/ 	.short	(.L_25 - .L_24)
.L_24:
        /*002c*/ 	.word	0x00000000
        /*0030*/ 	.short	0x0003
        /*0032*/ 	.short	0x0018
        /*0034*/ 	.byte	0x00, 0xf0, 0x11, 0x00


	//----- nvinfo : EIATTR_KPARAM_INFO
	.align		4
.L_25:
        /*0038*/ 	.byte	0x04, 0x17
        /*003a*/ 	.short	(.L_27 - .L_26)
.L_26:
        /*003c*/ 	.word	0x00000000
        /*0040*/ 	.short	0x0002
        /*0042*/ 	.short	0x0010
        /*0044*/ 	.byte	0x00, 0xf5, 0x21, 0x00


	//----- nvinfo : EIATTR_KPARAM_INFO
	.align		4
.L_27:
        /*0048*/ 	.byte	0x04, 0x17
        /*004a*/ 	.short	(.L_29 - .L_28)
.L_28:
        /*004c*/ 	.word	0x00000000
        /*0050*/ 	.short	0x0001
        /*0052*/ 	.short	0x0008
        /*0054*/ 	.byte	0x00, 0xf5, 0x21, 0x00


	//----- nvinfo : EIATTR_KPARAM_INFO
	.align		4
.L_29:
        /*0058*/ 	.byte	0x04, 0x17
        /*005a*/ 	.short	(.L_31 - .L_30)
.L_30:
        /*005c*/ 	.word	0x00000000
        /*0060*/ 	.short	0x0000
        /*0062*/ 	.short	0x0000
        /*0064*/ 	.byte	0x00, 0xf5, 0x21, 0x00


	//----- nvinfo : EIATTR_SPARSE_MMA_MASK
	.align		4
.L_31:
        /*0068*/ 	.byte	0x03, 0x50
        /*006a*/ 	.short	0x0000


	//----- nvinfo : EIATTR_MAXREG_COUNT
	.align		4
        /*006c*/ 	.byte	0x03, 0x1b
        /*006e*/ 	.short	0x00ff


	//----- nvinfo : EIATTR_NUM_BARRIERS
	.align		4
        /*0070*/ 	.byte	0x02, 0x4c
        /*0072*/ 	.byte	0x01
	.zero		1


	//----- nvinfo : EIATTR_MERCURY_ISA_VERSION
	.align		4
        /*0074*/ 	.byte	0x03, 0x5f
        /*0076*/ 	.short	0x0101


	//----- nvinfo : EIATTR_VRC_CTA_INIT_COUNT
	.align		4
        /*0078*/ 	.byte	0x02, 0x4a
	.zero		1
	.zero		1


	//----- nvinfo : EIATTR_EXIT_INSTR_OFFSETS
	.align		4
        /*007c*/ 	.byte	0x04, 0x1c
        /*007e*/ 	.short	(.L_33 - .L_32)


	//   ....[0]....
.L_32:
        /*0080*/ 	.word	0x00001070


	//   ....[1]....
        /*0084*/ 	.word	0x00001100


	//----- nvinfo : EIATTR_CRS_STACK_SIZE
	.align		4
.L_33:
        /*0088*/ 	.byte	0x04, 0x1e
        /*008a*/ 	.short	(.L_35 - .L_34)
.L_34:
        /*008c*/ 	.word	0x00000000


	//----- nvinfo : EIATTR_CBANK_PARAM_SIZE
	.align		4
.L_35:
        /*0090*/ 	.byte	0x03, 0x19
        /*0092*/ 	.short	0x0024


	//----- nvinfo : EIATTR_PARAM_CBANK
	.align		4
        /*0094*/ 	.byte	0x04, 0x0a
        /*0096*/ 	.short	(.L_37 - .L_36)
	.align		4
.L_36:
        /*0098*/ 	.word	index@(.nv.constant0._Z16matmul_v3_kernelILi64ELi8EEvPKfS1_Pfiii)
        /*009c*/ 	.short	0x0380
        /*009e*/ 	.short	0x0024


	//----- nvinfo : EIATTR_SW_WAR
	.align		4
.L_37:
        /*00a0*/ 	.byte	0x04, 0x36
        /*00a2*/ 	.short	(.L_39 - .L_38)
.L_38:
        /*00a4*/ 	.word	0x00000008
.L_39:


//--------------------- .nv.info._Z16matmul_v2_kernelPKfS0_Pfiii --------------------------
	.section	.nv.info._Z16matmul_v2_kernelPKfS0_Pfiii,"",@"SHT_CUDA_INFO"
	.sectionflags	@""
	.align	4


	//----- nvinfo : EIATTR_CUDA_API_VERSION
	.align		4
        /*0000*/ 	.byte	0x04, 0x37
        /*0002*/ 	.short	(.L_41 - .L_40)
.L_40:
        /*0004*/ 	.word	0x00000082


	//----- nvinfo : EIATTR_KPARAM_INFO
	.align		4
.L_41:
        /*0008*/ 	.byte	0x04, 0x17
        /*000a*/ 	.short	(.L_43 - .L_42)
.L_42:
        /*000c*/ 	.word	0x00000000
        /*0010*/ 	.short	0x0005
        /*0012*/ 	.short	0x0020
        /*0014*/ 	.byte	0x00, 0xf0, 0x11, 0x00


	//----- nvinfo : EIATTR_KPARAM_INFO
	.align		4
.L_43:
        /*0018*/ 	.byte	0x04, 0x17
        /*001a*/ 	.short	(.L_45 - .L_44)
.L_44:
        /*001c*/ 	.word	0x00000000
        /*0020*/ 	.short	0x0004
        /*0022*/ 	.short	0x001c
        /*0024*/ 	.byte	0x00, 0xf0, 0x11, 0x00


	//----- nvinfo : EIATTR_KPARAM_INFO
	.align		4
.L_45:
        /*0028*/ 	.byte	0x04, 0x17
        /*002a*/ 	.short	(.L_47 - .L_46)
.L_46:
        /*002c*/ 	.word	0x00000000
        /*0030*/ 	.short	0x0003
        /*0032*/ 	.short	0x0018
        /*0034*/ 	.byte	0x00, 0xf0, 0x11, 0x00


	//----- nvinfo : EIATTR_KPARAM_INFO
	.align		4
.L_47:
        /*0038*/ 	.byte	0x04, 0x17
        /*003a*/ 	.short	(.L_49 - .L_48)
.L_48:
        /*003c*/ 	.word	0x00000000
        /*0040*/ 	.short	0x0002
        /*0042*/ 	.short	0x0010
        /*0044*/ 	.byte	0x00, 0xf5, 0x21, 0x00


	//----- nvinfo : EIATTR_KPARAM_INFO
	.align		4
.L_49:
        /*0048*/ 	.byte	0x04, 0x17
        /*004a*/ 	.short	(.L_51 - .L_50)
.L_50:
        /*004c*/ 	.word	0x00000000
        /*0050*/ 	.short	0x0001
        /*0052*/ 	.short	0x0008
        /*0054*/ 	.byte	0x00, 0xf5, 0x21, 0x00


	//----- nvinfo : EIATTR_KPARAM_INFO
	.align		4
.L_51:
        /*0058*/ 	.byte	0x04, 0x17
        /*005a*/ 	.short	(.L_53 - .L_52)
.L_52:
        /*005c*/ 	.word	0x00000000
        /*0060*/ 	.short	0x0000
        /*0062*/ 	.short	0x0000
        /*0064*/ 	.byte	0x00, 0xf5, 0x21, 0x00


	//----- nvinfo : EIATTR_SPARSE_MMA_MASK
	.align		4
.L_53:
        /*0068*/ 	.byte	0x03, 0x50
        /*006a*/ 	.short	0x0000


	//----- nvinfo : EIATTR_MAXREG_COUNT
	.align		4
        /*006c*/ 	.byte	0x03, 0x1b
        /*006e*/ 	.short	0x00ff


	//----- nvinfo : EIATTR_NUM_BARRIERS
	.align		4
        /*0070*/ 	.byte	0x02, 0x4c
        /*0072*/ 	.byte	0x01
	.zero		1


	//----- nvinfo : EIATTR_MERCURY_ISA_VERSION
	.align		4
        /*0074*/ 	.byte	0x03, 0x5f
        /*0076*/ 	.short	0x0101


	//----- nvinfo : EIATTR_VRC_CTA_INIT_COUNT
	.align		4
        /*0078*/ 	.byte	0x02, 0x4a
	.zero		1
	.zero		1


	//----- nvinfo : EIATTR_EXIT_INSTR_OFFSETS
	.align		4
        /*007c*/ 	.byte	0x04, 0x1c
        /*007e*/ 	.short	(.L_55 - .L_54)


	//   ....[0]....
.L_54:
        /*0080*/ 	.word	0x00000810


	//   ....[1]....
        /*0084*/ 	.word	0x00000860


	//----- nvinfo : EIATTR_CBANK_PARAM_SIZE
	.align		4
.L_55:
        /*0088*/ 	.byte	0x03, 0x19
        /*008a*/ 	.short	0x0024


	//----- nvinfo : EIATTR_PARAM_CBANK
	.align		4
        /*008c*/ 	.byte	0x04, 0x0a
        /*008e*/ 	.short	(.L_57 - .L_56)
	.align		4
.L_56:
        /*0090*/ 	.word	index@(.nv.constant0._Z16matmul_v2_kernelPKfS0_Pfiii)
        /*0094*/ 	.short	0x0380
        /*0096*/ 	.short	0x0024


	//----- nvinfo : EIATTR_SW_WAR
	.align		4
.L_57:
        /*0098*/ 	.byte	0x04, 0x36
        /*009a*/ 	.short	(.L_59 - .L_58)
.L_58:
        /*009c*/ 	.word	0x00000008
.L_59:


//--------------------- .nv.info._Z16matmul_v1_kernelPKfS0_Pfiii --------------------------
	.section	.nv.info._Z16matmul_v1_kernelPKfS0_Pfiii,"",@"SHT_CUDA_INFO"
	.sectionflags	@""
	.align	4


	//----- nvinfo : EIATTR_CUDA_API_VERSION
	.align		4
        /*0000*/ 	.byte	0x04, 0x37
        /*0002*/ 	.short	(.L_61 - .L_60)
.L_60:
        /*0004*/ 	.word	0x00000082


	//----- nvinfo : EIATTR_KPARAM_INFO
	.align		4
.L_61:
        /*0008*/ 	.byte	0x04, 0x17
        /*000a*/ 	.short	(.L_63 - .L_62)
.L_62:
        /*000c*/ 	.word	0x00000000
        /*0010*/ 	.short	0x0005
        /*0012*/ 	.short	0x0020
        /*0014*/ 	.byte	0x00, 0xf0, 0x11, 0x00


	//----- nvinfo : EIATTR_KPARAM_INFO
	.align		4
.L_63:
        /*0018*/ 	.byte	0x04, 0x17
        /*001a*/ 	.short	(.L_65 - .L_64)
.L_64:
        /*001c*/ 	.word	0x00000000
        /*0020*/ 	.short	0x0004
        /*0022*/ 	.short	0x001c
        /*0024*/ 	.byte	0x00, 0xf0, 0x11, 0x00


	//----- nvinfo : EIATTR_KPARAM_INFO
	.align		4
.L_65:
        /*0028*/ 	.byte	0x04, 0x17
        /*002a*/ 	.short	(.L_67 - .L_66)
.L_66:
        /*002c*/ 	.word	0x00000000
        /*0030*/ 	.short	0x0003
        /*0032*/ 	.short	0x0018
        /*0034*/ 	.byte	0x00, 0xf0, 0x11, 0x00


	//----- nvinfo : EIATTR_KPARAM_INFO
	.align		4
.L_67:
        /*0038*/ 	.byte	0x04, 0x17
        /*003a*/ 	.short	(.L_69 - .L_68)
.L_68:
        /*003c*/ 	.word	0x00000000
        /*0040*/ 	.short	0x0002
        /*0042*/ 	.short	0x0010
        /*0044*/ 	.byte	0x00, 0xf5, 0x21, 0x00


	//----- nvinfo : EIATTR_KPARAM_INFO
	.align		4
.L_69:
        /*0048*/ 	.byte	0x04, 0x17
        /*004a*/ 	.short	(.L_71 - .L_70)
.L_70:
        /*004c*/ 	.word	0x00000000
        /*0050*/ 	.short	0x0001
        /*0052*/ 	.short	0x0008
        /*0054*/ 	.byte	0x00, 0xf5, 0x21, 0x00


	//----- nvinfo : EIATTR_KPARAM_INFO
	.align		4
.L_71:
        /*0058*/ 	.byte	0x04, 0x17
        /*005a*/ 	.short	(.L_73 - .L_72)
.L_72:
        /*005c*/ 	.word	0x00000000
        /*0060*/ 	.short	0x0000
        /*0062*/ 	.short	0x0000
        /*0064*/ 	.byte	0x00, 0xf5, 0x21, 0x00


	//----- nvinfo : EIATTR_SPARSE_MMA_MASK
	.align		4
.L_73:
        /*0068*/ 	.byte	0x03, 0x50
        /*006a*/ 	.short	0x0000


	//----- nvinfo : EIATTR_MAXREG_COUNT
	.align		4
        /*006c*/ 	.byte	0x03, 0x1b
        /*006e*/ 	.short	0x00ff


	//----- nvinfo : EIATTR_MERCURY_ISA_VERSION
	.align		4
        /*0070*/ 	.byte	0x03, 0x5f
        /*0072*/ 	.short	0x0101


	//----- nvinfo : EIATTR_VRC_CTA_INIT_COUNT
	.align		4
        /*0074*/ 	.byte	0x02, 0x4a
	.zero		1
	.zero		1


	//----- nvinfo : EIATTR_EXIT_INSTR_OFFSETS
	.align		4
        /*0078*/ 	.byte	0x04, 0x1c
        /*007a*/ 	.short	(.L_75 - .L_74)


	//   ....[0]....
.L_74:
        /*007c*/ 	.word	0x000000c0


	//   ....[1]....
        /*0080*/ 	.word	0x000008e0


	//----- nvinfo : EIATTR_CBANK_PARAM_SIZE
	.align		4
.L_75:
        /*0084*/ 	.byte	0x03, 0x19
        /*0086*/ 	.short	0x0024


	//----- nvinfo : EIATTR_PARAM_CBANK
	.align		4
        /*0088*/ 	.byte	0x04, 0x0a
        /*008a*/ 	.short	(.L_77 - .L_76)
	.align		4
.L_76:
        /*008c*/ 	.word	index@(.nv.constant0._Z16matmul_v1_kernelPKfS0_Pfiii)
        /*0090*/ 	.short	0x0380
        /*0092*/ 	.short	0x0024


	//----- nvinfo : EIATTR_SW_WAR
	.align		4
.L_77:
        /*0094*/ 	.byte	0x04, 0x36
        /*0096*/ 	.short	(.L_79 - .L_78)
.L_78:
        /*0098*/ 	.word	0x00000008
.L_79:


//--------------------- .nv.callgraph             --------------------------
	.section	.nv.callgraph,"",@"SHT_CUDA_CALLGRAPH"
	.align	4
	.sectionentsize	8
	.align		4
        /*0000*/ 	.word	0x00000000
	.align		4
        /*0004*/ 	.word	0xffffffff
	.align		4
        /*0008*/ 	.word	0x00000000
	.align		4
        /*000c*/ 	.word	0xfffffffe
	.align		4
        /*0010*/ 	.word	0x00000000
	.align		4
        /*0014*/ 	.word	0xfffffffd
	.align		4
        /*0018*/ 	.word	0x00000000
	.align		4
        /*001c*/ 	.word	0xfffffffc


//--------------------- .text._Z16matmul_v3_kernelILi64ELi8EEvPKfS1_Pfiii --------------------------
	.section	.text._Z16matmul_v3_kernelILi64ELi8EEvPKfS1_Pfiii,"ax",@progbits
	.align	128
        .global         _Z16matmul_v3_kernelILi64ELi8EEvPKfS1_Pfiii
        .type           _Z16matmul_v3_kernelILi64ELi8EEvPKfS1_Pfiii,@function
        .size           _Z16matmul_v3_kernelILi64ELi8EEvPKfS1_Pfiii,(.L_x_23 - _Z16matmul_v3_kernelILi64ELi8EEvPKfS1_Pfiii)
        .other          _Z16matmul_v3_kernelILi64ELi8EEvPKfS1_Pfiii,@"STO_CUDA_ENTRY STV_DEFAULT"
_Z16matmul_v3_kernelILi64ELi8EEvPKfS1_Pfiii:
.text._Z16matmul_v3_kernelILi64ELi8EEvPKfS1_Pfiii:
[----:B------:R-:W-:Y:S01]  /*0000*/  LDC R1, c[0x0][0x37c] ;  /* 0x0000df00ff017b82 */ /* 0x000fe20000000800 */
[----:B------:R-:W0:Y:S07]  /*0010*/  S2R R53, SR_CTAID.X ;  /* 0x0000000000357919 */ /* 0x000e2e0000002500 */
[----:B------:R-:W1:Y:S01]  /*0020*/  LDC R7, c[0x0][0x3a0] ;  /* 0x0000e800ff077b82 */ /* 0x000e620000000800 */
[----:B------:R-:W2:Y:S01]  /*0030*/  LDCU.64 UR12, c[0x0][0x358] ;  /* 0x00006b00ff0c77ac */ /* 0x000ea20008000a00 */
[----:B------:R-:W-:Y:S01]  /*0040*/  HFMA2 R57, -RZ, RZ, 0, 0 ;  /* 0x00000000ff397431 */ /* 0x000fe200000001ff */
[----:B------:R-:W3:Y:S01]  /*0050*/  S2R R48, SR_TID.X ;  /* 0x0000000000307919 */ /* 0x000ee20000002100 */
[----:B------:R-:W-:Y:S01]  /*0060*/  HFMA2 R31, -RZ, RZ, 0, 0 ;  /* 0x00000000ff1f7431 */ /* 0x000fe200000001ff */
[----:B------:R-:W-:Y:S01]  /*0070*/  MOV R37, RZ ;  /* 0x000000ff00257202 */ /* 0x000fe20000000f00 */
[----:B------:R-:W-:-:S02]  /*0080*/  HFMA2 R23, -RZ, RZ, 0, 0 ;  /* 0x00000000ff177431 */ /* 0x000fc400000001ff */
[----:B------:R-:W-:Y:S01]  /*0090*/  IMAD.MOV.U32 R29, RZ, RZ, RZ ;  /* 0x000000ffff1d7224 */ /* 0x000fe200078e00ff */
[----:B------:R-:W4:Y:S01]  /*00a0*/  S2UR UR5, SR_CTAID.Y ;  /* 0x00000000000579c3 */ /* 0x000f220000002600 */
[----:B------:R-:W-:Y:S01]  /*00b0*/  MOV R25, RZ ;  /* 0x000000ff00197202 */ /* 0x000fe20000000f00 */
[----:B------:R-:W-:Y:S01]  /*00c0*/  IMAD.MOV.U32 R43, RZ, RZ, RZ ;  /* 0x000000ffff2b7224 */ /* 0x000fe200078e00ff */
[----:B------:R-:W-:-:S05]  /*00d0*/  MOV R39, RZ ;  /* 0x000000ff00277202 */ /* 0x000fca0000000f00 */
[----:B------:R-:W5:Y:S01]  /*00e0*/  LDC R0, c[0x0][0x39c] ;  /* 0x0000e700ff007b82 */ /* 0x000f620000000800 */
[----:B-1----:R-:W-:Y:S02]  /*00f0*/  ISETP.GE.AND P0, PT, R7, 0x1, PT ;  /* 0x000000010700780c */ /* 0x002fe40003f06270 */
[----:B0-----:R-:W-:Y:S01]  /*0100*/  SHF.L.U32 R53, R53, 0x6, RZ ;  /* 0x0000000635357819 */ /* 0x001fe200000006ff */
[----:B----4-:R-:W-:Y:S01]  /*0110*/  USHF.L.U32 UR5, UR5, 0x6, URZ ;  /* 0x0000000605057899 */ /* 0x010fe200080006ff */
[----:B---3--:R-:W-:Y:S02]  /*0120*/  SHF.R.U32.HI R50, RZ, 0x3, R48 ;  /* 0x00000003ff327819 */ /* 0x008fe40000011630 */
[----:B------:R-:W-:Y:S02]  /*0130*/  LOP3.LUT R51, R48, 0x3f, RZ, 0xc0, !PT ;  /* 0x0000003f30337812 */ /* 0x000fe400078ec0ff */
[----:B------:R-:W-:Y:S01]  /*0140*/  LOP3.LUT R45, R50, 0x78, RZ, 0xc0, !PT ;  /* 0x00000078322d7812 */ /* 0x000fe200078ec0ff */
[----:B-----5:R-:W-:-:S04]  /*0150*/  IMAD R52, R0, UR5, R53 ;  /* 0x0000000500347c24 */ /* 0x020fc8000f8e0235 */
[----:B--2---:R-:W-:Y:S05]  /*0160*/  @!P0 BRA `(.L_x_0) ;  /* 0x00000008003c8947 */ /* 0x004fea0003800000 */
[----:B------:R-:W0:Y:S01]  /*0170*/  S2UR UR8, SR_CgaCtaId ;  /* 0x00000000000879c3 */ /* 0x000e220000008800 */
[----:B------:R-:W-:Y:S01]  /*0180*/  LOP3.LUT R49, R48, 0x7, RZ, 0xc0, !PT ;  /* 0x0000000730317812 */ /* 0x000fe200078ec0ff */
[----:B------:R-:W1:Y:S01]  /*0190*/  LDCU.128 UR16, c[0x0][0x380] ;  /* 0x00007000ff1077ac */ /* 0x000e620008000c00 */
[----:B------:R-:W-:Y:S02]  /*01a0*/  SHF.R.U32.HI R48, RZ, 0x6, R48 ;  /* 0x00000006ff307819 */ /* 0x000fe40000011630 */
[----:B------:R-:W-:Y:S01]  /*01b0*/  SHF.L.U32 R44, R0, 0x3, RZ ;  /* 0x00000003002c7819 */ /* 0x000fe200000006ff */
[----:B------:R-:W-:Y:S01]  /*01c0*/  IMAD R2, R50, R7, R49 ;  /* 0x0000000732027224 */ /* 0x000fe200078e0231 */
[----:B------:R-:W-:Y:S01]  /*01d0*/  UMOV UR4, 0x400 ;  /* 0x0000040000047882 */ /* 0x000fe20000000000 */
[----:B------:R-:W-:Y:S01]  /*01e0*/  IMAD R4, R48, R0, R51 ;  /* 0x0000000030047224 */ /* 0x000fe200078e0233 */
[----:B------:R-:W2:Y:S01]  /*01f0*/  LDCU UR9, c[0x0][0x398] ;  /* 0x00007300ff0977ac */ /* 0x000ea20008000800 */
[----:B------:R-:W-:Y:S01]  /*0200*/  IMAD.WIDE.U32 R2, R2, 0x4, RZ ;  /* 0x0000000402027825 */ /* 0x000fe200078e00ff */
[----:B------:R-:W-:Y:S01]  /*0210*/  MOV R57, RZ ;  /* 0x000000ff00397202 */ /* 0x000fe20000000f00 */
[----:B------:R-:W-:-:S02]  /*0220*/  UIADD3 UR6, UPT, UPT, UR4, 0x800, URZ ;  /* 0x0000080004067890 */ /* 0x000fc4000fffe0ff */
[----:B------:R-:W-:Y:S01]  /*0230*/  IMAD.WIDE R4, R4, 0x4, RZ ;  /* 0x0000000404047825 */ /* 0x000fe200078e02ff */
[----:B------:R-:W3:Y:S03]  /*0240*/  LDCU UR10, c[0x0][0x3a0] ;  /* 0x00007400ff0a77ac */ /* 0x000ee60008000800 */
[----:B------:R-:W-:Y:S01]  /*0250*/  IMAD R7, R7, UR5, RZ ;  /* 0x0000000507077c24 */ /* 0x000fe2000f8e02ff */
[----:B------:R-:W4:Y:S01]  /*0260*/  LDCU UR11, c[0x0][0x3a0] ;  /* 0x00007400ff0b77ac */ /* 0x000f220008000800 */
[----:B------:R-:W-:Y:S01]  /*0270*/  IMAD.WIDE R4, R53, 0x4, R4 ;  /* 0x0000000435047825 */ /* 0x000fe200078e0204 */
[----:B0-----:R-:W-:-:S03]  /*0280*/  ULEA UR7, UR8, UR6, 0x18 ;  /* 0x0000000608077291 */ /* 0x001fc6000f8ec0ff */
[----:B------:R-:W-:Y:S01]  /*0290*/  IMAD.WIDE R2, R7, 0x4, R2 ;  /* 0x0000000407027825 */ /* 0x000fe200078e0202 */
[----:B-1----:R-:W-:Y:S01]  /*02a0*/  IADD3 R54, P1, PT, R4, UR18, RZ ;  /* 0x0000001204367c10 */ /* 0x002fe2000ff3e0ff */
[----:B------:R-:W-:Y:S02]  /*02b0*/  ULEA UR4, UR8, UR4, 0x18 ;  /* 0x0000000408047291 */ /* 0x000fe4000f8ec0ff */
[----:B--2---:R-:W-:Y:S01]  /*02c0*/  UIADD3 UR6, UPT, UPT, -UR5, UR9, URZ ;  /* 0x0000000905067290 */ /* 0x004fe2000fffe1ff */
[----:B------:R-:W-:Y:S02]  /*02d0*/  LEA R47, R51, UR7, 0x2 ;  /* 0x00000007332f7c11 */ /* 0x000fe4000f8e10ff */
[----:B------:R-:W-:Y:S02]  /*02e0*/  IADD3 R2, P0, PT, R2, UR16, RZ ;  /* 0x0000001002027c10 */ /* 0x000fe4000ff1e0ff */
[----:B------:R-:W-:Y:S01]  /*02f0*/  IADD3.X R55, PT, PT, R5, UR19, RZ, P1, !PT ;  /* 0x0000001305377c10 */ /* 0x000fe20008ffe4ff */
[----:B------:R-:W-:Y:S01]  /*0300*/  IMAD R46, R48, 0x100, R47 ;  /* 0x00000100302e7824 */ /* 0x000fe200078e022f */
[----:B------:R-:W-:-:S02]  /*0310*/  IADD3.X R3, PT, PT, R3, UR17, RZ, P0, !PT ;  /* 0x0000001103037c10 */ /* 0x000fc400087fe4ff */
[----:B------:R-:W-:Y:S01]  /*0320*/  LEA R45, R45, UR4, 0x5 ;  /* 0x000000042d2d7c11 */ /* 0x000fe2000f8e28ff */
[----:B---34-:R-:W-:-:S06]  /*0330*/  UMOV UR4, URZ ;  /* 0x000000ff00047c82 */ /* 0x018fcc0008000000 */
.L_x_1:
[----:B------:R-:W0:Y:S01]  /*0340*/  LDC R0, c[0x0][0x39c] ;  /* 0x0000e700ff007b82 */ /* 0x000e220000000800 */
[----:B------:R-:W-:Y:S01]  /*0350*/  ISETP.GE.AND P0, PT, R49, UR10, PT ;  /* 0x0000000a31007c0c */ /* 0x000fe2000bf06270 */
[----:B------:R-:W-:Y:S01]  /*0360*/  HFMA2 R20, -RZ, RZ, 0, 0 ;  /* 0x00000000ff147431 */ /* 0x000fe200000001ff */
[----:B------:R-:W-:Y:S02]  /*0370*/  MOV R27, RZ ;  /* 0x000000ff001b7202 */ /* 0x000fe40000000f00 */
[----:B------:R-:W-:-:S13]  /*0380*/  ISETP.GE.OR P0, PT, R50, UR6, P0 ;  /* 0x0000000632007c0c */ /* 0x000fda0008706670 */
[----:B------:R-:W2:Y:S01]  /*0390*/  @!P0 LDG.E R20, desc[UR12][R2.64] ;  /* 0x0000000c02148981 */ /* 0x000ea2000c1e1900 */
[----:B0-----:R-:W-:-:S04]  /*03a0*/  IADD3 R4, PT, PT, -R53, R0, RZ ;  /* 0x0000000035047210 */ /* 0x001fc80007ffe1ff */
[----:B------:R-:W-:-:S04]  /*03b0*/  ISETP.GE.AND P1, PT, R51, R4, PT ;  /* 0x000000043300720c */ /* 0x000fc80003f26270 */
[----:B------:R-:W-:-:S13]  /*03c0*/  ISETP.GE.OR P1, PT, R48, UR10, P1 ;  /* 0x0000000a30007c0c */ /* 0x000fda0008f26670 */
[----:B------:R-:W3:Y:S01]  /*03d0*/  @!P1 LDG.E R27, desc[UR12][R54.64] ;  /* 0x0000000c361b9981 */ /* 0x000ee2000c1e1900 */
[----:B------:R-:W0:Y:S01]  /*03e0*/  S2UR UR8, SR_CgaCtaId ;  /* 0x00000000000879c3 */ /* 0x000e220000008800 */
[----:B------:R-:W-:Y:S02]  /*03f0*/  UMOV UR7, 0x400 ;  /* 0x0000040000077882 */ /* 0x000fe40000000000 */
[----:B0-----:R-:W-:-:S06]  /*0400*/  ULEA UR7, UR8, UR7, 0x18 ;  /* 0x0000000708077291 */ /* 0x001fcc000f8ec0ff */
[----:B------:R-:W-:-:S05]  /*0410*/  LEA R4, R50, UR7, 0x5 ;  /* 0x0000000732047c11 */ /* 0x000fca000f8e28ff */
[----:B------:R-:W-:-:S05]  /*0420*/  IMAD R21, R49, 0x4, R4 ;  /* 0x0000000431157824 */ /* 0x000fca00078e0204 */
[----:B--2---:R-:W-:Y:S04]  /*0430*/  STS [R21], R20 ;  /* 0x0000001415007388 */ /* 0x004fe80000000800 */
[----:B---3--:R-:W-:Y:S01]  /*0440*/  STS [R46], R27 ;  /* 0x0000001b2e007388 */ /* 0x008fe20000000800 */
[----:B------:R-:W-:Y:S06]  /*0450*/  BAR.SYNC.DEFER_BLOCKING 0x0 ;  /* 0x0000000000007b1d */ /* 0x000fec0000010000 */
[----:B------:R-:W-:Y:S04]  /*0460*/  LDS R38, [R47] ;  /* 0x000000002f267984 */ /* 0x000fe80000000800 */
[----:B------:R-:W0:Y:S04]  /*0470*/  LDS.128 R4, [R45] ;  /* 0x000000002d047984 */ /* 0x000e280000000c00 */
[----:B------:R-:W1:Y:S04]  /*0480*/  LDS R36, [R47+0x100] ;  /* 0x000100002f247984 */ /* 0x000e680000000800 */
[----:B------:R-:W2:Y:S04]  /*0490*/  LDS.128 R12, [R45+0x40] ;  /* 0x000040002d0c7984 */ /* 0x000ea80000000c00 */
[----:B------:R-:W3:Y:S04]  /*04a0*/  LDS.128 R16, [R45+0x60] ;  /* 0x000060002d107984 */ /* 0x000ee80000000c00 */
[----:B------:R-:W4:Y:S04]  /*04b0*/  LDS R41, [R47+0x200] ;  /* 0x000200002f297984 */ /* 0x000f280000000800 */
[----:B------:R-:W5:Y:S04]  /*04c0*/  LDS.128 R8, [R45+0x20] ;  /* 0x000020002d087984 */ /* 0x000f680000000c00 */
[----:B------:R-:W-:Y:S01]  /*04d0*/  LDS.128 R32, [R45+0xe0] ;  /* 0x0000e0002d207984 */ /* 0x000fe20000000c00 */
[----:B0-----:R-:W-:-:S04]  /*04e0*/  FFMA R39, R38, R4, R39 ;  /* 0x0000000426277223 */ /* 0x001fc80000000027 */
[----:B-1----:R-:W-:Y:S01]  /*04f0*/  FFMA R4, R36, R5, R39 ;  /* 0x0000000524047223 */ /* 0x002fe20000000027 */
[C---:B--2---:R-:W-:Y:S02]  /*0500*/  FFMA R5, R38.reuse, R12, R23 ;  /* 0x0000000c26057223 */ /* 0x044fe40000000017 */
[----:B------:R-:W0:Y:S01]  /*0510*/  LDS.128 R20, [R45+0x80] ;  /* 0x000080002d147984 */ /* 0x000e220000000c00 */
[----:B---3--:R-:W-:-:S03]  /*0520*/  FFMA R16, R38, R16, R25 ;  /* 0x0000001026107223 */ /* 0x008fc60000000019 */
[----:B------:R-:W1:Y:S01]  /*0530*/  LDS.128 R24, [R45+0xa0] ;  /* 0x0000a0002d187984 */ /* 0x000e620000000c00 */
[----:B----4-:R-:W-:Y:S01]  /*0540*/  FFMA R6, R41, R6, R4 ;  /* 0x0000000629067223 */ /* 0x010fe20000000004 */
[----:B------:R-:W-:Y:S01]  /*0550*/  FFMA R4, R36, R13, R5 ;  /* 0x0000000d24047223 */ /* 0x000fe20000000005 */
[----:B-----5:R-:W-:-:S04]  /*0560*/  FFMA R8, R38, R8, R43 ;  /* 0x0000000826087223 */ /* 0x020fc8000000002b */
[----:B------:R-:W-:Y:S02]  /*0570*/  FFMA R9, R36, R9, R8 ;  /* 0x0000000924097223 */ /* 0x000fe40000000008 */
[----:B------:R-:W2:Y:S01]  /*0580*/  LDS R8, [R47+0x300] ;  /* 0x000300002f087984 */ /* 0x000ea20000000800 */
[C---:B0-----:R-:W-:Y:S01]  /*0590*/  FFMA R5, R38.reuse, R20, R29 ;  /* 0x0000001426057223 */ /* 0x041fe2000000001d */
[----:B-1----:R-:W-:Y:S01]  /*05a0*/  FFMA R24, R38, R24, R31 ;  /* 0x0000001826187223 */ /* 0x002fe2000000001f */
[C---:B------:R-:W-:Y:S01]  /*05b0*/  FFMA R14, R41.reuse, R14, R4 ;  /* 0x0000000e290e7223 */ /* 0x040fe20000000004 */
[----:B------:R-:W0:Y:S01]  /*05c0*/  LDS.128 R28, [R45+0xc0] ;  /* 0x0000c0002d1c7984 */ /* 0x000e220000000c00 */
[----:B------:R-:W-:Y:S01]  /*05d0*/  FFMA R4, R36, R21, R5 ;  /* 0x0000001524047223 */ /* 0x000fe20000000005 */
[----:B------:R-:W-:Y:S01]  /*05e0*/  FFMA R32, R38, R32, R57 ;  /* 0x0000002026207223 */ /* 0x000fe20000000039 */
[C---:B------:R-:W-:Y:S01]  /*05f0*/  FFMA R25, R36.reuse, R25, R24 ;  /* 0x0000001924197223 */ /* 0x040fe20000000018 */
[C---:B------:R-:W-:Y:S01]  /*0600*/  FFMA R17, R36.reuse, R17, R16 ;  /* 0x0000001124117223 */ /* 0x040fe20000000010 */
[C---:B------:R-:W-:Y:S01]  /*0610*/  FFMA R10, R41.reuse, R10, R9 ;  /* 0x0000000a290a7223 */ /* 0x040fe20000000009 */
[----:B------:R-:W-:Y:S01]  /*0620*/  FFMA R33, R36, R33, R32 ;  /* 0x0000002124217223 */ /* 0x000fe20000000020 */
[----:B------:R-:W-:Y:S01]  /*0630*/  LDS R21, [R47+0x400] ;  /* 0x000400002f157984 */ /* 0x000fe20000000800 */
[C---:B------:R-:W-:Y:S01]  /*0640*/  FFMA R18, R41.reuse, R18, R17 ;  /* 0x0000001229127223 */ /* 0x040fe20000000011 */
[C---:B--2---:R-:W-:Y:S01]  /*0650*/  FFMA R12, R8.reuse, R7, R6 ;  /* 0x00000007080c7223 */ /* 0x044fe20000000006 */
[C---:B------:R-:W-:Y:S01]  /*0660*/  FFMA R13, R8.reuse, R11, R10 ;  /* 0x0000000b080d7223 */ /* 0x040fe2000000000a */
[C---:B------:R-:W-:Y:S01]  /*0670*/  FFMA R14, R8.reuse, R15, R14 ;  /* 0x0000000f080e7223 */ /* 0x040fe2000000000e */
[----:B------:R-:W-:Y:S01]  /*0680*/  FFMA R19, R8, R19, R18 ;  /* 0x0000001308137223 */ /* 0x000fe20000000012 */
[----:B------:R-:W-:Y:S04]  /*0690*/  LDS R20, [R47+0x500] ;  /* 0x000500002f147984 */ /* 0x000fe80000000800 */
[----:B------:R-:W-:Y:S01]  /*06a0*/  LDS R24, [R47+0x700] ;  /* 0x000700002f187984 */ /* 0x000fe20000000800 */
[----:B0-----:R-:W-:Y:S01]  /*06b0*/  FFMA R37, R38, R28, R37 ;  /* 0x0000001c26257223 */ /* 0x001fe20000000025 */
[----:B------:R-:W-:-:S03]  /*06c0*/  FFMA R28, R41, R22, R4 ;  /* 0x00000016291c7223 */ /* 0x000fc60000000004 */
[----:B------:R-:W-:Y:S01]  /*06d0*/  FFMA R4, R36, R29, R37 ;  /* 0x0000001d24047223 */ /* 0x000fe20000000025 */
[C---:B------:R-:W-:Y:S01]  /*06e0*/  FFMA R22, R41.reuse, R26, R25 ;  /* 0x0000001a29167223 */ /* 0x040fe20000000019 */
[C---:B------:R-:W-:Y:S01]  /*06f0*/  FFMA R26, R41.reuse, R34, R33 ;  /* 0x00000022291a7223 */ /* 0x040fe20000000021 */
[----:B------:R-:W0:Y:S01]  /*0700*/  LDS.128 R36, [R45+0x10] ;  /* 0x000010002d247984 */ /* 0x000e220000000c00 */
[----:B------:R-:W-:Y:S01]  /*0710*/  FFMA R30, R41, R30, R4 ;  /* 0x0000001e291e7223 */ /* 0x000fe20000000004 */
[C---:B------:R-:W-:Y:S01]  /*0720*/  FFMA R28, R8.reuse, R23, R28 ;  /* 0x00000017081c7223 */ /* 0x040fe2000000001c */
[C---:B------:R-:W-:Y:S01]  /*0730*/  FFMA R22, R8.reuse, R27, R22 ;  /* 0x0000001b08167223 */ /* 0x040fe20000000016 */
[----:B------:R-:W1:Y:S01]  /*0740*/  LDS.128 R4, [R45+0x50] ;  /* 0x000050002d047984 */ /* 0x000e620000000c00 */
[C---:B------:R-:W-:Y:S01]  /*0750*/  FFMA R31, R8.reuse, R31, R30 ;  /* 0x0000001f081f7223 */ /* 0x040fe2000000001e */
[----:B------:R-:W-:Y:S02]  /*0760*/  FFMA R26, R8, R35, R26 ;  /* 0x00000023081a7223 */ /* 0x000fe4000000001a */
[----:B------:R-:W2:Y:S04]  /*0770*/  LDS.128 R8, [R45+0x70] ;  /* 0x000070002d087984 */ /* 0x000ea80000000c00 */
[----:B------:R-:W3:Y:S04]  /*0780*/  LDS.128 R40, [R45+0x30] ;  /* 0x000030002d287984 */ /* 0x000ee80000000c00 */
[----:B------:R-:W4:Y:S01]  /*0790*/  LDS R27, [R47+0x600] ;  /* 0x000600002f1b7984 */ /* 0x000f220000000800 */
[C---:B0-----:R-:W-:Y:S01]  /*07a0*/  FFMA R15, R21.reuse, R36, R12 ;  /* 0x00000024150f7223 */ /* 0x041fe2000000000c */
[----:B-1----:R-:W-:-:S03]  /*07b0*/  FFMA R4, R21, R4, R14 ;  /* 0x0000000415047223 */ /* 0x002fc6000000000e */
[C---:B------:R-:W-:Y:S01]  /*07c0*/  FFMA R16, R20.reuse, R37, R15 ;  /* 0x0000002514107223 */ /* 0x040fe2000000000f */
[----:B--2---:R-:W-:Y:S01]  /*07d0*/  FFMA R19, R21, R8, R19 ;  /* 0x0000000815137223 */ /* 0x004fe20000000013 */
[----:B------:R-:W-:-:S03]  /*07e0*/  FFMA R5, R20, R5, R4 ;  /* 0x0000000514057223 */ /* 0x000fc60000000004 */
[----:B------:R-:W-:Y:S01]  /*07f0*/  FFMA R4, R20, R9, R19 ;  /* 0x0000000914047223 */ /* 0x000fe20000000013 */
[----:B---3--:R-:W-:Y:S02]  /*0800*/  FFMA R40, R21, R40, R13 ;  /* 0x0000002815287223 */ /* 0x008fe4000000000d */
[----:B------:R-:W0:Y:S01]  /*0810*/  LDS.128 R12, [R45+0x90] ;  /* 0x000090002d0c7984 */ /* 0x000e220000000c00 */
[C---:B----4-:R-:W-:Y:S01]  /*0820*/  FFMA R17, R27.reuse, R38, R16 ;  /* 0x000000261b117223 */ /* 0x050fe20000000010 */
[C---:B------:R-:W-:Y:S01]  /*0830*/  FFMA R6, R27.reuse, R6, R5 ;  /* 0x000000061b067223 */ /* 0x040fe20000000005 */
[----:B------:R-:W-:Y:S02]  /*0840*/  FFMA R25, R27, R10, R4 ;  /* 0x0000000a1b197223 */ /* 0x000fe40000000004 */
[C---:B------:R-:W-:Y:S01]  /*0850*/  FFMA R39, R24.reuse, R39, R17 ;  /* 0x0000002718277223 */ /* 0x040fe20000000011 */
[C---:B------:R-:W-:Y:S01]  /*0860*/  FFMA R23, R24.reuse, R7, R6 ;  /* 0x0000000718177223 */ /* 0x040fe20000000006 */
[----:B------:R-:W1:Y:S01]  /*0870*/  LDS.128 R16, [R45+0xd0] ;  /* 0x0000d0002d107984 */ /* 0x000e620000000c00 */
[----:B------:R-:W-:-:S03]  /*0880*/  FFMA R25, R24, R11, R25 ;  /* 0x0000000b18197223 */ /* 0x000fc60000000019 */
[----:B------:R-:W2:Y:S04]  /*0890*/  LDS.128 R4, [R45+0xb0] ;  /* 0x0000b0002d047984 */ /* 0x000ea80000000c00 */
[----:B------:R-:W3:Y:S01]  /*08a0*/  LDS.128 R8, [R45+0xf0] ;  /* 0x0000f0002d087984 */ /* 0x000ee20000000c00 */
[----:B------:R-:W-:Y:S01]  /*08b0*/  UIADD3 UR4, UPT, UPT, UR4, 0x8, URZ ;  /* 0x0000000804047890 */ /* 0x000fe2000fffe0ff */
[----:B------:R-:W-:-:S03]  /*08c0*/  FFMA R41, R20, R41, R40 ;  /* 0x0000002914297223 */ /* 0x000fc60000000028 */
[----:B------:R-:W-:Y:S01]  /*08d0*/  UISETP.GE.AND UP0, UPT, UR4, UR11, UPT ;  /* 0x0000000b0400728c */ /* 0x000fe2000bf06270 */
[----:B------:R-:W-:Y:S01]  /*08e0*/  FFMA R42, R27, R42, R41 ;  /* 0x0000002a1b2a7223 */ /* 0x000fe20000000029 */
[----:B------:R-:W-:Y:S01]  /*08f0*/  BAR.SYNC.DEFER_BLOCKING 0x0 ;  /* 0x0000000000007b1d */ /* 0x000fe20000010000 */
[----:B------:R-:W-:Y:S01]  /*0900*/  IADD3 R2, P0, PT, R2, 0x20, RZ ;  /* 0x0000002002027810 */ /* 0x000fe20007f1e0ff */
[----:B0-----:R-:W-:-:S04]  /*0910*/  FFMA R29, R21, R12, R28 ;  /* 0x0000000c151d7223 */ /* 0x001fc8000000001c */
[----:B------:R-:W-:Y:S01]  /*0920*/  FFMA R12, R20, R13, R29 ;  /* 0x0000000d140c7223 */ /* 0x000fe2000000001d */
[C---:B-1----:R-:W-:Y:S01]  /*0930*/  FFMA R16, R21.reuse, R16, R31 ;  /* 0x0000001015107223 */ /* 0x042fe2000000001f */
[----:B--2---:R-:W-:-:S03]  /*0940*/  FFMA R13, R21, R4, R22 ;  /* 0x00000004150d7223 */ /* 0x004fc60000000016 */
[C---:B------:R-:W-:Y:S01]  /*0950*/  FFMA R17, R20.reuse, R17, R16 ;  /* 0x0000001114117223 */ /* 0x040fe20000000010 */
[----:B---3--:R-:W-:Y:S01]  /*0960*/  FFMA R21, R21, R8, R26 ;  /* 0x0000000815157223 */ /* 0x008fe2000000001a */
[----:B------:R-:W-:-:S03]  /*0970*/  FFMA R4, R20, R5, R13 ;  /* 0x0000000514047223 */ /* 0x000fc6000000000d */
[----:B------:R-:W-:Y:S01]  /*0980*/  FFMA R20, R20, R9, R21 ;  /* 0x0000000914147223 */ /* 0x000fe20000000015 */
[C---:B------:R-:W-:Y:S01]  /*0990*/  FFMA R29, R27.reuse, R14, R12 ;  /* 0x0000000e1b1d7223 */ /* 0x040fe2000000000c */
[C---:B------:R-:W-:Y:S01]  /*09a0*/  FFMA R31, R27.reuse, R6, R4 ;  /* 0x000000061b1f7223 */ /* 0x040fe20000000004 */
[C---:B------:R-:W-:Y:S01]  /*09b0*/  FFMA R18, R27.reuse, R18, R17 ;  /* 0x000000121b127223 */ /* 0x040fe20000000011 */
[----:B------:R-:W-:Y:S01]  /*09c0*/  FFMA R10, R27, R10, R20 ;  /* 0x0000000a1b0a7223 */ /* 0x000fe20000000014 */
[----:B------:R-:W-:Y:S01]  /*09d0*/  FFMA R43, R24, R43, R42 ;  /* 0x0000002b182b7223 */ /* 0x000fe2000000002a */
[----:B------:R-:W-:-:S04]  /*09e0*/  IMAD.WIDE R54, R44, 0x4, R54 ;  /* 0x000000042c367825 */ /* 0x000fc800078e0236 */
[C---:B------:R-:W-:Y:S01]  /*09f0*/  FFMA R29, R24.reuse, R15, R29 ;  /* 0x0000000f181d7223 */ /* 0x040fe2000000001d */
[C---:B------:R-:W-:Y:S01]  /*0a00*/  FFMA R31, R24.reuse, R7, R31 ;  /* 0x00000007181f7223 */ /* 0x040fe2000000001f */
[C---:B------:R-:W-:Y:S01]  /*0a10*/  FFMA R37, R24.reuse, R19, R18 ;  /* 0x0000001318257223 */ /* 0x040fe20000000012 */
[----:B------:R-:W-:Y:S01]  /*0a20*/  FFMA R57, R24, R11, R10 ;  /* 0x0000000b18397223 */ /* 0x000fe2000000000a */
[----:B------:R-:W-:Y:S01]  /*0a30*/  IADD3.X R3, PT, PT, RZ, R3, RZ, P0, !PT ;  /* 0x00000003ff037210 */ /* 0x000fe200007fe4ff */
[----:B------:R-:W-:Y:S01]  /*0a40*/  UIADD3 UR10, UPT, UPT, UR10, -0x8, URZ ;  /* 0xfffffff80a0a7890 */ /* 0x000fe2000fffe0ff */
[----:B------:R-:W-:Y:S11]  /*0a50*/  BRA.U !UP0, `(.L_x_1) ;  /* 0xfffffff908387547 */ /* 0x000ff6000b83ffff */
.L_x_0:
[----:B------:R-:W0:Y:S01]  /*0a60*/  S2R R2, SR_TID.X ;  /* 0x0000000000027919 */ /* 0x000e220000002100 */
[----:B------:R-:W1:Y:S01]  /*0a70*/  LDCU UR4, c[0x0][0x398] ;  /* 0x00007300ff0477ac */ /* 0x000e620008000800 */
[----:B------:R-:W-:Y:S01]  /*0a80*/  IADD3 R53, PT, PT, R53, R51, RZ ;  /* 0x0000003335357210 */ /* 0x000fe20007ffe0ff */
[----:B------:R-:W-:Y:S03]  /*0a90*/  BSSY.RECONVERGENT B0, `(.L_x_2) ;  /* 0x0000026000007945 */ /* 0x000fe60003800200 */
[CC--:B------:R-:W-:Y:S02]  /*0aa0*/  ISETP.GE.AND P1, PT, R53.reuse, R0.reuse, PT ;  /* 0x000000003500720c */ /* 0x0c0fe40003f26270 */
[----:B------:R-:W-:Y:S02]  /*0ab0*/  ISETP.GE.AND P0, PT, R53, R0, PT ;  /* 0x000000003500720c */ /* 0x000fe40003f06270 */
[----:B0-----:R-:W-:-:S04]  /*0ac0*/  SHF.R.U32.HI R2, RZ, 0x3, R2 ;  /* 0x00000003ff027819 */ /* 0x001fc80000011602 */
[----:B------:R-:W-:Y:S02]  /*0ad0*/  LOP3.LUT R3, R2, 0x78, RZ, 0xc0, !PT ;  /* 0x0000007802037812 */ /* 0x000fe400078ec0ff */
[----:B------:R-:W-:Y:S02]  /*0ae0*/  SHF.R.S32.HI R2, RZ, 0x1f, R52 ;  /* 0x0000001fff027819 */ /* 0x000fe40000011434 */
[----:B------:R-:W-:-:S04]  /*0af0*/  IADD3 R6, PT, PT, R3, UR5, RZ ;  /* 0x0000000503067c10 */ /* 0x000fc8000fffe0ff */
[C---:B-1----:R-:W-:Y:S01]  /*0b00*/  ISETP.LT.AND P1, PT, R6.reuse, UR4, !P1 ;  /* 0x0000000406007c0c */ /* 0x042fe2000cf21270 */
[C---:B------:R-:W-:Y:S01]  /*0b10*/  VIADD R9, R6.reuse, 0x1 ;  /* 0x0000000106097836 */ /* 0x040fe20000000000 */
[C---:B------:R-:W-:Y:S01]  /*0b20*/  IADD3 R10, PT, PT, R6.reuse, 0x2, RZ ;  /* 0x00000002060a7810 */ /* 0x040fe20007ffe0ff */
[----:B------:R-:W-:-:S03]  /*0b30*/  VIADD R11, R6, 0x5 ;  /* 0x00000005060b7836 */ /* 0x000fc60000000000 */
[----:B------:R-:W-:Y:S02]  /*0b40*/  ISETP.GE.OR P6, PT, R9, UR4, P0 ;  /* 0x0000000409007c0c */ /* 0x000fe400087c6670 */
[----:B------:R-:W-:Y:S02]  /*0b50*/  ISETP.GE.OR P5, PT, R10, UR4, P0 ;  /* 0x000000040a007c0c */ /* 0x000fe400087a6670 */
[C---:B------:R-:W-:Y:S02]  /*0b60*/  IADD3 R9, PT, PT, R6.reuse, 0x3, RZ ;  /* 0x0000000306097810 */ /* 0x040fe40007ffe0ff */
[----:B------:R-:W-:Y:S01]  /*0b70*/  IADD3 R10, PT, PT, R6, 0x4, RZ ;  /* 0x00000004060a7810 */ /* 0x000fe20007ffe0ff */
[----:B------:R-:W0:Y:S01]  /*0b80*/  @P1 LDC.64 R4, c[0x0][0x390] ;  /* 0x0000e400ff041b82 */ /* 0x000e220000000a00 */
[----:B------:R-:W-:Y:S01]  /*0b90*/  @P1 IMAD R7, R3, R0, R51 ;  /* 0x0000000003071224 */ /* 0x000fe200078e0233 */
[----:B------:R-:W-:Y:S02]  /*0ba0*/  ISETP.GE.OR P4, PT, R9, UR4, P0 ;  /* 0x0000000409007c0c */ /* 0x000fe40008786670 */
[----:B------:R-:W-:-:S02]  /*0bb0*/  ISETP.GE.OR P3, PT, R10, UR4, P0 ;  /* 0x000000040a007c0c */ /* 0x000fc40008766670 */
[----:B------:R-:W-:-:S04]  /*0bc0*/  @P1 IADD3 R8, P2, PT, R52, R7, RZ ;  /* 0x0000000734081210 */ /* 0x000fc80007f5e0ff */
[----:B------:R-:W-:Y:S02]  /*0bd0*/  @P1 LEA.HI.X.SX32 R7, R7, R2, 0x1, P2 ;  /* 0x0000000207071211 */ /* 0x000fe400010f0eff */
[----:B0-----:R-:W-:-:S04]  /*0be0*/  @P1 LEA R4, P2, R8, R4, 0x2 ;  /* 0x0000000408041211 */ /* 0x001fc800078410ff */
[----:B------:R-:W-:Y:S02]  /*0bf0*/  @P1 LEA.HI.X R5, R8, R5, R7, 0x2, P2 ;  /* 0x0000000508051211 */ /* 0x000fe400010f1407 */
[C---:B------:R-:W-:Y:S02]  /*0c00*/  IADD3 R7, PT, PT, R6.reuse, 0x6, RZ ;  /* 0x0000000606077810 */ /* 0x040fe40007ffe0ff */
[----:B------:R-:W-:Y:S01]  /*0c10*/  IADD3 R6, PT, PT, R6, 0x7, RZ ;  /* 0x0000000706067810 */ /* 0x000fe20007ffe0ff */
[----:B------:R0:W-:Y:S01]  /*0c20*/  @P1 STG.E desc[UR12][R4.64], R39 ;  /* 0x0000002704001986 */ /* 0x0001e2000c10190c */
[----:B------:R-:W-:Y:S02]  /*0c30*/  ISETP.GE.OR P2, PT, R11, UR4, P0 ;  /* 0x000000040b007c0c */ /* 0x000fe40008746670 */
[----:B------:R-:W-:Y:S02]  /*0c40*/  ISETP.GE.OR P1, PT, R7, UR4, P0 ;  /* 0x0000000407007c0c */ /* 0x000fe40008726670 */
[----:B------:R-:W-:Y:S01]  /*0c50*/  ISETP.GE.OR P0, PT, R6, UR4, P0 ;  /* 0x0000000406007c0c */ /* 0x000fe20008706670 */
[----:B------:R-:W-:-:S12]  /*0c60*/  @P6 BRA `(.L_x_3) ;  /* 0x0000000000206947 */ /* 0x000fd80003800000 */
[----:B------:R-:W1:Y:S01]  /*0c70*/  LDCU.64 UR6, c[0x0][0x390] ;  /* 0x00007200ff0677ac */ /* 0x000e620008000a00 */
[----:B0-----:R-:W-:-:S05]  /*0c80*/  IMAD R4, R3, R0, R0 ;  /* 0x0000000003047224 */ /* 0x001fca00078e0200 */
[----:B------:R-:W-:-:S04]  /*0c90*/  IADD3 R5, PT, PT, R51, R4, RZ ;  /* 0x0000000433057210 */ /* 0x000fc80007ffe0ff */
[----:B------:R-:W-:-:S04]  /*0ca0*/  IADD3 R6, P6, PT, R52, R5, RZ ;  /* 0x0000000534067210 */ /* 0x000fc80007fde0ff */
[----:B------:R-:W-:Y:S02]  /*0cb0*/  LEA.HI.X.SX32 R5, R5, R2, 0x1, P6 ;  /* 0x0000000205057211 */ /* 0x000fe400030f0eff */
[----:B-1----:R-:W-:-:S04]  /*0cc0*/  LEA R4, P6, R6, UR6, 0x2 ;  /* 0x0000000606047c11 */ /* 0x002fc8000f8c10ff */
[----:B------:R-:W-:-:S05]  /*0cd0*/  LEA.HI.X R5, R6, UR7, R5, 0x2, P6 ;  /* 0x0000000706057c11 */ /* 0x000fca000b0f1405 */
[----:B------:R1:W-:Y:S04]  /*0ce0*/  STG.E desc[UR12][R4.64], R43 ;  /* 0x0000002b04007986 */ /* 0x0003e8000c10190c */
.L_x_3:
[----:B------:R-:W-:Y:S05]  /*0cf0*/  BSYNC.RECONVERGENT B0 ;  /* 0x0000000000007941 */ /* 0x000fea0003800200 */
.L_x_2:
[----:B------:R-:W-:Y:S04]  /*0d00*/  BSSY.RECONVERGENT B0, `(.L_x_4) ;  /* 0x000000a000007945 */ /* 0x000fe80003800200 */
[----:B------:R-:W-:Y:S05]  /*0d10*/  @P5 BRA `(.L_x_5) ;  /* 0x0000000000205947 */ /* 0x000fea0003800000 */
[----:B------:R-:W2:Y:S01]  /*0d20*/  LDCU.64 UR6, c[0x0][0x390] ;  /* 0x00007200ff0677ac */ /* 0x000ea20008000a00 */
[----:B01----:R-:W-:-:S05]  /*0d30*/  IADD3 R4, PT, PT, R3, 0x2, RZ ;  /* 0x0000000203047810 */ /* 0x003fca0007ffe0ff */
[----:B------:R-:W-:-:S05]  /*0d40*/  IMAD R5, R4, R0, R51 ;  /* 0x0000000004057224 */ /* 0x000fca00078e0233 */
[----:B------:R-:W-:-:S04]  /*0d50*/  IADD3 R6, P5, PT, R52, R5, RZ ;  /* 0x0000000534067210 */ /* 0x000fc80007fbe0ff */
[----:B------:R-:W-:Y:S02]  /*0d60*/  LEA.HI.X.SX32 R5, R5, R2, 0x1, P5 ;  /* 0x0000000205057211 */ /* 0x000fe400028f0eff */
[----:B--2---:R-:W-:-:S04]  /*0d70*/  LEA R4, P5, R6, UR6, 0x2 ;  /* 0x0000000606047c11 */ /* 0x004fc8000f8a10ff */
[----:B------:R-:W-:-:S05]  /*0d80*/  LEA.HI.X R5, R6, UR7, R5, 0x2, P5 ;  /* 0x0000000706057c11 */ /* 0x000fca000a8f1405 */
[----:B------:R2:W-:Y:S04]  /*0d90*/  STG.E desc[UR12][R4.64], R23 ;  /* 0x0000001704007986 */ /* 0x0005e8000c10190c */
.L_x_5:
[----:B------:R-:W-:Y:S05]  /*0da0*/  BSYNC.RECONVERGENT B0 ;  /* 0x0000000000007941 */ /* 0x000fea0003800200 */
.L_x_4:
[----:B------:R-:W-:Y:S04]  /*0db0*/  BSSY.RECONVERGENT B0, `(.L_x_6) ;  /* 0x000000a000007945 */ /* 0x000fe80003800200 */
[----:B------:R-:W-:Y:S05]  /*0dc0*/  @P4 BRA `(.L_x_7) ;  /* 0x0000000000204947 */ /* 0x000fea0003800000 */
[----:B------:R-:W3:Y:S01]  /*0dd0*/  LDCU.64 UR6, c[0x0][0x390] ;  /* 0x00007200ff0677ac */ /* 0x000ee20008000a00 */
[----:B012---:R-:W-:-:S04]  /*0de0*/  VIADD R4, R3, 0x3 ;  /* 0x0000000303047836 */ /* 0x007fc80000000000 */
[----:B------:R-:W-:-:S05]  /*0df0*/  IMAD R5, R4, R0, R51 ;  /* 0x0000000004057224 */ /* 0x000fca00078e0233 */
[----:B------:R-:W-:-:S04]  /*0e00*/  IADD3 R6, P4, PT, R52, R5, RZ ;  /* 0x0000000534067210 */ /* 0x000fc80007f9e0ff */
[----:B------:R-:W-:Y:S02]  /*0e10*/  LEA.HI.X.SX32 R5, R5, R2, 0x1, P4 ;  /* 0x0000000205057211 */ /* 0x000fe400020f0eff */
[----:B---3--:R-:W-:-:S04]  /*0e20*/  LEA R4, P4, R6, UR6, 0x2 ;  /* 0x0000000606047c11 */ /* 0x008fc8000f8810ff */
[----:B------:R-:W-:-:S05]  /*0e30*/  LEA.HI.X R5, R6, UR7, R5, 0x2, P4 ;  /* 0x0000000706057c11 */ /* 0x000fca000a0f1405 */
[----:B------:R3:W-:Y:S04]  /*0e40*/  STG.E desc[UR12][R4.64], R25 ;  /* 0x0000001904007986 */ /* 0x0007e8000c10190c */
.L_x_7:
[----:B------:R-:W-:Y:S05]  /*0e50*/  BSYNC.RECONVERGENT B0 ;  /* 0x0000000000007941 */ /* 0x000fea0003800200 */
.L_x_6:
[----:B------:R-:W-:Y:S04]  /*0e60*/  BSSY.RECONVERGENT B0, `(.L_x_8) ;  /* 0x000000a000007945 */ /* 0x000fe80003800200 */
[----:B------:R-:W-:Y:S05]  /*0e70*/  @P3 BRA `(.L_x_9) ;  /* 0x0000000000203947 */ /* 0x000fea0003800000 */
[----:B------:R-:W4:Y:S01]  /*0e80*/  LDCU.64 UR6, c[0x0][0x390] ;  /* 0x00007200ff0677ac */ /* 0x000f220008000a00 */
[----:B0123--:R-:W-:-:S05]  /*0e90*/  IADD3 R4, PT, PT, R3, 0x4, RZ ;  /* 0x0000000403047810 */ /* 0x00ffca0007ffe0ff */
[----:B------:R-:W-:-:S05]  /*0ea0*/  IMAD R5, R4, R0, R51 ;  /* 0x0000000004057224 */ /* 0x000fca00078e0233 */
[----:B------:R-:W-:-:S04]  /*0eb0*/  IADD3 R6, P3, PT, R52, R5, RZ ;  /* 0x0000000534067210 */ /* 0x000fc80007f7e0ff */
[----:B------:R-:W-:Y:S02]  /*0ec0*/  LEA.HI.X.SX32 R5, R5, R2, 0x1, P3 ;  /* 0x0000000205057211 */ /* 0x000fe400018f0eff */
[----:B----4-:R-:W-:-:S04]  /*0ed0*/  LEA R4, P3, R6, UR6, 0x2 ;  /* 0x0000000606047c11 */ /* 0x010fc8000f8610ff */
[----:B------:R-:W-:-:S05]  /*0ee0*/  LEA.HI.X R5, R6, UR7, R5, 0x2, P3 ;  /* 0x0000000706057c11 */ /* 0x000fca00098f1405 */
[----:B------:R4:W-:Y:S04]  /*0ef0*/  STG.E desc[UR12][R4.64], R29 ;  /* 0x0000001d04007986 */ /* 0x0009e8000c10190c */
.L_x_9:
[----:B------:R-:W-:Y:S05]  /*0f00*/  BSYNC.RECONVERGENT B0 ;  /* 0x0000000000007941 */ /* 0x000fea0003800200 */
.L_x_8:
[----:B------:R-:W-:Y:S04]  /*0f10*/  BSSY.RECONVERGENT B0, `(.L_x_10) ;  /* 0x000000a000007945 */ /* 0x000fe80003800200 */
[----:B------:R-:W-:Y:S05]  /*0f20*/  @P2 BRA `(.L_x_11) ;  /* 0x0000000000202947 */ /* 0x000fea0003800000 */
[----:B------:R-:W5:Y:S01]  /*0f30*/  LDCU.64 UR6, c[0x0][0x390] ;  /* 0x00007200ff0677ac */ /* 0x000f620008000a00 */
[----:B01234-:R-:W-:-:S05]  /*0f40*/  IADD3 R4, PT, PT, R3, 0x5, RZ ;  /* 0x0000000503047810 */ /* 0x01ffca0007ffe0ff */
[----:B------:R-:W-:-:S05]  /*0f50*/  IMAD R5, R4, R0, R51 ;  /* 0x0000000004057224 */ /* 0x000fca00078e0233 */
[----:B------:R-:W-:-:S04]  /*0f60*/  IADD3 R6, P2, PT, R52, R5, RZ ;  /* 0x0000000534067210 */ /* 0x000fc80007f5e0ff */
[----:B------:R-:W-:Y:S02]  /*0f70*/  LEA.HI.X.SX32 R5, R5, R2, 0x1, P2 ;  /* 0x0000000205057211 */ /* 0x000fe400010f0eff */
[----:B-----5:R-:W-:-:S04]  /*0f80*/  LEA R4, P2, R6, UR6, 0x2 ;  /* 0x0000000606047c11 */ /* 0x020fc8000f8410ff */
[----:B------:R-:W-:-:S05]  /*0f90*/  LEA.HI.X R5, R6, UR7, R5, 0x2, P2 ;  /* 0x0000000706057c11 */ /* 0x000fca00090f1405 */
[----:B------:R0:W-:Y:S04]  /*0fa0*/  STG.E desc[UR12][R4.64], R31 ;  /* 0x0000001f04007986 */ /* 0x0001e8000c10190c */
.L_x_11:
[----:B------:R-:W-:Y:S05]  /*0fb0*/  BSYNC.RECONVERGENT B0 ;  /* 0x0000000000007941 */ /* 0x000fea0003800200 */
.L_x_10:
        /* <DEDUP_REMOVED lines=10> */
.L_x_13:
[----:B------:R-:W-:Y:S05]  /*1060*/  BSYNC.RECONVERGENT B0 ;  /* 0x0000000000007941 */ /* 0x000fea0003800200 */
.L_x_12:
[----:B------:R-:W-:Y:S05]  /*1070*/  @P0 EXIT ;  /* 0x000000000000094d */ /* 0x000fea0003800000 */
[----:B------:R-:W5:Y:S01]  /*1080*/  LDCU.64 UR4, c[0x0][0x390] ;  /* 0x00007200ff0477ac */ /* 0x000f620008000a00 */
[----:B------:R-:W-:-:S05]  /*1090*/  IADD3 R3, PT, PT, R3, 0x7, RZ ;  /* 0x0000000703037810 */ /* 0x000fca0007ffe0ff */
[----:B------:R-:W-:-:S05]  /*10a0*/  IMAD R3, R3, R0, R51 ;  /* 0x0000000003037224 */ /* 0x000fca00078e0233 */
[----:B------:R-:W-:-:S04]  /*10b0*/  IADD3 R52, P0, PT, R52, R3, RZ ;  /* 0x0000000334347210 */ /* 0x000fc80007f1e0ff */
[----:B------:R-:W-:Y:S02]  /*10c0*/  LEA.HI.X.SX32 R3, R3, R2, 0x1, P0 ;  /* 0x0000000203037211 */ /* 0x000fe400000f0eff */
[----:B-----5:R-:W-:-:S04]  /*10d0*/  LEA R2, P0, R52, UR4, 0x2 ;  /* 0x0000000434027c11 */ /* 0x020fc8000f8010ff */
[----:B------:R-:W-:-:S05]  /*10e0*/  LEA.HI.X R3, R52, UR5, R3, 0x2, P0 ;  /* 0x0000000534037c11 */ /* 0x000fca00080f1403 */
[----:B------:R-:W-:Y:S01]  /*10f0*/  STG.E desc[UR12][R2.64], R57 ;  /* 0x0000003902007986 */ /* 0x000fe2000c10190c */
[----:B------:R-:W-:Y:S05]  /*1100*/  EXIT ;  /* 0x000000000000794d */ /* 0x000fea0003800000 */
.L_x_14:
[----:B------:R-:W-:-:S00]  /*1110*/  BRA `(.L_x_14) ;  /* 0xfffffffc00fc7947 */ /* 0x000fc0000383ffff */
[----:B------:R-:W-:-:S00]  /*1120*/  NOP ;  /* 0x0000000000007918 */ /* 0x000fc00000000000 */
        /* <DEDUP_REMOVED lines=13> */
.L_x_23:


//--------------------- .text._Z16matmul_v2_kernelPKfS0_Pfiii --------------------------
	.section	.text._Z16matmul_v2_kernelPKfS0_Pfiii,"ax",@progbits
	.align	128
        .global         _Z16matmul_v2_kernelPKfS0_Pfiii
        .type           _Z16matmul_v2_kernelPKfS0_Pfiii,@function
        .size           _Z16matmul_v2_kernelPKfS0_Pfiii,(.L_x_24 - _Z16matmul_v2_kernelPKfS0_Pfiii)
        .other          _Z16matmul_v2_kernelPKfS0_Pfiii,@"STO_CUDA_ENTRY STV_DEFAULT"
_Z16matmul_v2_kernelPKfS0_Pfiii:
.text._Z16matmul_v2_kernelPKfS0_Pfiii:
[----:B------:R-:W-:Y:S01]  /*0000*/  LDC R1, c[0x0][0x37c] ;  /* 0x0000df00ff017b82 */ /* 0x000fe20000000800 */
[----:B------:R-:W0:Y:S01]  /*0010*/  S2R R16, SR_TID.X ;  /* 0x0000000000107919 */ /* 0x000e220000002100 */
[----:B------:R-:W1:Y:S06]  /*0020*/  LDCU UR7, c[0x0][0x3a0] ;  /* 0x00007400ff0777ac */ /* 0x000e6c0008000800 */
[----:B------:R-:W0:Y:S01]  /*0030*/  LDC R18, c[0x0][0x360] ;  /* 0x0000d800ff127b82 */ /* 0x000e220000000800 */
[----:B------:R-:W-:Y:S01]  /*0040*/  HFMA2 R23, -RZ, RZ, 0, 0 ;  /* 0x00000000ff177431 */ /* 0x000fe200000001ff */
[----:B------:R-:W2:Y:S01]  /*0050*/  S2R R17, SR_TID.Y ;  /* 0x0000000000117919 */ /* 0x000ea20000002200 */
[----:B------:R-:W3:Y:S05]  /*0060*/  LDCU.64 UR8, c[0x0][0x358] ;  /* 0x00006b00ff0877ac */ /* 0x000eea0008000a00 */
[----:B------:R-:W0:Y:S08]  /*0070*/  S2UR UR4, SR_CTAID.X ;  /* 0x00000000000479c3 */ /* 0x000e300000002500 */
[----:B------:R-:W2:Y:S01]  /*0080*/  S2UR UR5, SR_CTAID.Y ;  /* 0x00000000000579c3 */ /* 0x000ea20000002600 */
[----:B-1----:R-:W-:-:S07]  /*0090*/  UISETP.GE.AND UP0, UPT, UR7, 0x1, UPT ;  /* 0x000000010700788c */ /* 0x002fce000bf06270 */
[----:B------:R-:W2:Y:S01]  /*00a0*/  LDC R19, c[0x0][0x364] ;  /* 0x0000d900ff137b82 */ /* 0x000ea20000000800 */
[----:B0-----:R-:W-:Y:S02]  /*00b0*/  IMAD R18, R18, UR4, R16 ;  /* 0x0000000412127c24 */ /* 0x001fe4000f8e0210 */
[----:B--2---:R-:W-:Y:S01]  /*00c0*/  IMAD R19, R19, UR5, R17 ;  /* 0x0000000513137c24 */ /* 0x004fe2000f8e0211 */
[----:B---3--:R-:W-:Y:S06]  /*00d0*/  BRA.U !UP0, `(.L_x_15) ;  /* 0x0000000508c07547 */ /* 0x008fec000b800000 */
[----:B------:R-:W0:Y:S01]  /*00e0*/  S2UR UR6, SR_CgaCtaId ;  /* 0x00000000000679c3 */ /* 0x000e220000008800 */
[----:B------:R-:W1:Y:S01]  /*00f0*/  LDCU UR10, c[0x0][0x39c] ;  /* 0x00007380ff0a77ac */ /* 0x000e620008000800 */
[----:B------:R-:W-:Y:S01]  /*0100*/  MOV R23, RZ ;  /* 0x000000ff00177202 */ /* 0x000fe20000000f00 */
[----:B------:R-:W-:Y:S01]  /*0110*/  IMAD R6, R19, UR7, R16 ;  /* 0x0000000713067c24 */ /* 0x000fe2000f8e0210 */
[----:B------:R-:W-:Y:S01]  /*0120*/  UMOV UR4, 0x400 ;  /* 0x0000040000047882 */ /* 0x000fe20000000000 */
[----:B------:R-:W2:Y:S03]  /*0130*/  LDCU UR12, c[0x0][0x3a0] ;  /* 0x00007400ff0c77ac */ /* 0x000ea60008000800 */
[----:B------:R-:W3:Y:S01]  /*0140*/  LDC R0, c[0x0][0x39c] ;  /* 0x0000e700ff007b82 */ /* 0x000ee20000000800 */
[----:B------:R-:W-:Y:S01]  /*0150*/  UIADD3 UR5, UPT, UPT, UR4, 0x1000, URZ ;  /* 0x0000100004057890 */ /* 0x000fe2000fffe0ff */
[----:B------:R-:W4:Y:S06]  /*0160*/  LDCU UR11, c[0x0][0x398] ;  /* 0x00007300ff0b77ac */ /* 0x000f2c0008000800 */
[----:B------:R-:W2:Y:S01]  /*0170*/  LDC.64 R20, c[0x0][0x380] ;  /* 0x0000e000ff147b82 */ /* 0x000ea20000000a00 */
[----:B-1----:R-:W-:Y:S01]  /*0180*/  IMAD R7, R17, UR10, R18 ;  /* 0x0000000a11077c24 */ /* 0x002fe2000f8e0212 */
[----:B0-----:R-:W-:-:S02]  /*0190*/  ULEA UR4, UR6, UR4, 0x18 ;  /* 0x0000000406047291 */ /* 0x001fc4000f8ec0ff */
[----:B------:R-:W-:-:S04]  /*01a0*/  ULEA UR5, UR6, UR5, 0x18 ;  /* 0x0000000506057291 */ /* 0x000fc8000f8ec0ff */
[C---:B------:R-:W-:Y:S01]  /*01b0*/  LEA R5, R17.reuse, UR4, 0x7 ;  /* 0x0000000411057c11 */ /* 0x040fe2000f8e38ff */
[----:B------:R-:W-:Y:S01]  /*01c0*/  UMOV UR4, URZ ;  /* 0x000000ff00047c82 */ /* 0x000fe20008000000 */
[C---:B------:R-:W-:Y:S02]  /*01d0*/  LEA R2, R16.reuse, UR5, 0x2 ;  /* 0x0000000510027c11 */ /* 0x040fe4000f8e10ff */
[----:B------:R-:W-:Y:S02]  /*01e0*/  LEA R4, R16, R5, 0x2 ;  /* 0x0000000510047211 */ /* 0x000fe400078e10ff */
[----:B----4-:R-:W-:-:S07]  /*01f0*/  LEA R3, R17, R2, 0x7 ;  /* 0x0000000211037211 */ /* 0x010fce00078e38ff */
.L_x_16:
[----:B--2---:R-:W-:Y:S01]  /*0200*/  ISETP.GE.AND P0, PT, R17, UR12, PT ;  /* 0x0000000c11007c0c */ /* 0x004fe2000bf06270 */
[----:B------:R-:W-:Y:S01]  /*0210*/  HFMA2 R22, -RZ, RZ, 0, 0 ;  /* 0x00000000ff167431 */ /* 0x000fe200000001ff */
[----:B------:R-:W-:Y:S01]  /*0220*/  ISETP.GE.AND P1, PT, R16, UR12, PT ;  /* 0x0000000c10007c0c */ /* 0x000fe2000bf26270 */
[----:B------:R-:W-:Y:S01]  /*0230*/  IMAD.WIDE R8, R6, 0x4, R20 ;  /* 0x0000000406087825 */ /* 0x000fe200078e0214 */
[----:B---3--:R-:W-:Y:S02]  /*0240*/  ISETP.GE.OR P0, PT, R18, R0, P0 ;  /* 0x000000001200720c */ /* 0x008fe40000706670 */
[----:B------:R-:W-:Y:S02]  /*0250*/  ISETP.GE.OR P1, PT, R19, UR11, P1 ;  /* 0x0000000b13007c0c */ /* 0x000fe40008f26670 */
[----:B------:R-:W-:-:S09]  /*0260*/  MOV R27, RZ ;  /* 0x000000ff001b7202 */ /* 0x000fd20000000f00 */
[----:B------:R-:W0:Y:S02]  /*0270*/  @!P0 LDC.64 R10, c[0x0][0x388] ;  /* 0x0000e200ff0a8b82 */ /* 0x000e240000000a00 */
[----:B------:R-:W2:Y:S01]  /*0280*/  @!P1 LDG.E R27, desc[UR8][R8.64] ;  /* 0x00000008081b9981 */ /* 0x000ea2000c1e1900 */
[----:B0-----:R-:W-:-:S05]  /*0290*/  @!P0 IMAD.WIDE R10, R7, 0x4, R10 ;  /* 0x00000004070a8825 */ /* 0x001fca00078e020a */
[----:B------:R-:W3:Y:S04]  /*02a0*/  @!P0 LDG.E R22, desc[UR8][R10.64] ;  /* 0x000000080a168981 */ /* 0x000ee8000c1e1900 */
[----:B--2---:R-:W-:Y:S04]  /*02b0*/  STS [R4], R27 ;  /* 0x0000001b04007388 */ /* 0x004fe80000000800 */
[----:B---3--:R-:W-:Y:S01]  /*02c0*/  STS [R3], R22 ;  /* 0x0000001603007388 */ /* 0x008fe20000000800 */
[----:B------:R-:W-:Y:S06]  /*02d0*/  BAR.SYNC.DEFER_BLOCKING 0x0 ;  /* 0x0000000000007b1d */ /* 0x000fec0000010000 */
[----:B------:R-:W-:Y:S04]  /*02e0*/  LDS R26, [R2] ;  /* 0x00000000021a7984 */ /* 0x000fe80000000800 */
[----:B------:R-:W0:Y:S04]  /*02f0*/  LDS.128 R12, [R5] ;  /* 0x00000000050c7984 */ /* 0x000e280000000c00 */
[----:B------:R-:W1:Y:S04]  /*0300*/  LDS R29, [R2+0x80] ;  /* 0x00008000021d7984 */ /* 0x000e680000000800 */
[----:B------:R-:W2:Y:S04]  /*0310*/  LDS R25, [R2+0x100] ;  /* 0x0001000002197984 */ /* 0x000ea80000000800 */
[----:B------:R-:W3:Y:S04]  /*0320*/  LDS R24, [R2+0x180] ;  /* 0x0001800002187984 */ /* 0x000ee80000000800 */
[----:B------:R-:W-:Y:S04]  /*0330*/  LDS.128 R8, [R5+0x10] ;  /* 0x0000100005087984 */ /* 0x000fe80000000c00 */
[----:B------:R-:W-:Y:S01]  /*0340*/  LDS R22, [R2+0x280] ;  /* 0x0002800002167984 */ /* 0x000fe20000000800 */
[----:B0-----:R-:W-:-:S03]  /*0350*/  FFMA R12, R12, R26, R23 ;  /* 0x0000001a0c0c7223 */ /* 0x001fc60000000017 */
[----:B------:R-:W0:Y:S01]  /*0360*/  LDS R23, [R2+0x200] ;  /* 0x0002000002177984 */ /* 0x000e220000000800 */
[----:B-1----:R-:W-:-:S03]  /*0370*/  FFMA R12, R29, R13, R12 ;  /* 0x0000000d1d0c7223 */ /* 0x002fc6000000000c */
[----:B------:R-:W-:Y:S01]  /*0380*/  LDS R26, [R2+0xb80] ;  /* 0x000b8000021a7984 */ /* 0x000fe20000000800 */
[----:B--2---:R-:W-:-:S03]  /*0390*/  FFMA R13, R25, R14, R12 ;  /* 0x0000000e190d7223 */ /* 0x004fc6000000000c */
[----:B------:R-:W1:Y:S01]  /*03a0*/  LDS R25, [R2+0x300] ;  /* 0x0003000002197984 */ /* 0x000e620000000800 */
[----:B---3--:R-:W-:-:S03]  /*03b0*/  FFMA R13, R24, R15, R13 ;  /* 0x0000000f180d7223 */ /* 0x008fc6000000000d */
[----:B------:R-:W2:Y:S01]  /*03c0*/  LDS R24, [R2+0x380] ;  /* 0x0003800002187984 */ /* 0x000ea20000000800 */
[----:B0-----:R-:W-:-:S03]  /*03d0*/  FFMA R27, R8, R23, R13 ;  /* 0x00000017081b7223 */ /* 0x001fc6000000000d */
[----:B------:R-:W-:Y:S04]  /*03e0*/  LDS R23, [R2+0x400] ;  /* 0x0004000002177984 */ /* 0x000fe80000000800 */
[----:B------:R-:W0:Y:S01]  /*03f0*/  LDS.128 R12, [R5+0x20] ;  /* 0x00002000050c7984 */ /* 0x000e220000000c00 */
[----:B------:R-:W-:-:S03]  /*0400*/  FFMA R8, R22, R9, R27 ;  /* 0x0000000916087223 */ /* 0x000fc6000000001b */
[----:B------:R-:W3:Y:S01]  /*0410*/  LDS R22, [R2+0x480] ;  /* 0x0004800002167984 */ /* 0x000ee20000000800 */
[----:B-1----:R-:W-:-:S03]  /*0420*/  FFMA R9, R25, R10, R8 ;  /* 0x0000000a19097223 */ /* 0x002fc60000000008 */
[----:B------:R-:W1:Y:S01]  /*0430*/  LDS R25, [R2+0x500] ;  /* 0x0005000002197984 */ /* 0x000e620000000800 */
[----:B--2---:R-:W-:-:S03]  /*0440*/  FFMA R9, R24, R11, R9 ;  /* 0x0000000b18097223 */ /* 0x004fc60000000009 */
[----:B------:R-:W2:Y:S01]  /*0450*/  LDS R24, [R2+0x580] ;  /* 0x0005800002187984 */ /* 0x000ea20000000800 */
[----:B0-----:R-:W-:-:S03]  /*0460*/  FFMA R27, R12, R23, R9 ;  /* 0x000000170c1b7223 */ /* 0x001fc60000000009 */
[----:B------:R-:W-:Y:S04]  /*0470*/  LDS R23, [R2+0x600] ;  /* 0x0006000002177984 */ /* 0x000fe80000000800 */
[----:B------:R-:W0:Y:S01]  /*0480*/  LDS.128 R8, [R5+0x30] ;  /* 0x0000300005087984 */ /* 0x000e220000000c00 */
[----:B---3--:R-:W-:-:S03]  /*0490*/  FFMA R12, R22, R13, R27 ;  /* 0x0000000d160c7223 */ /* 0x008fc6000000001b */
        /* <DEDUP_REMOVED lines=22> */
[----:B------:R-:W-:Y:S04]  /*0600*/  LDS R27, [R2+0xc00] ;  /* 0x000c0000021b7984 */ /* 0x000fe80000000800 */
[----:B------:R-:W-:Y:S01]  /*0610*/  LDS R24, [R2+0xc80] ;  /* 0x000c800002187984 */ /* 0x000fe20000000800 */
[----:B0-----:R-:W-:-:S03]  /*0620*/  FFMA R23, R8, R23, R13 ;  /* 0x0000001708177223 */ /* 0x001fc6000000000d */
[----:B------:R-:W0:Y:S01]  /*0630*/  LDS.128 R12, [R5+0x60] ;  /* 0x00006000050c7984 */ /* 0x000e220000000c00 */
[----:B---3--:R-:W-:-:S03]  /*0640*/  FFMA R22, R22, R9, R23 ;  /* 0x0000000916167223 */ /* 0x008fc60000000017 */
[----:B------:R-:W2:Y:S01]  /*0650*/  LDS R23, [R2+0xd00] ;  /* 0x000d000002177984 */ /* 0x000ea20000000800 */
[----:B-1----:R-:W-:-:S03]  /*0660*/  FFMA R25, R25, R10, R22 ;  /* 0x0000000a19197223 */ /* 0x002fc60000000016 */
[----:B------:R-:W1:Y:S01]  /*0670*/  LDS R22, [R2+0xd80] ;  /* 0x000d800002167984 */ /* 0x000e620000000800 */
[----:B------:R-:W-:-:S03]  /*0680*/  FFMA R11, R26, R11, R25 ;  /* 0x0000000b1a0b7223 */ /* 0x000fc60000000019 */
[----:B------:R-:W-:Y:S01]  /*0690*/  LDS R25, [R2+0xe00] ;  /* 0x000e000002197984 */ /* 0x000fe20000000800 */
[----:B0-----:R-:W-:-:S03]  /*06a0*/  FFMA R27, R12, R27, R11 ;  /* 0x0000001b0c1b7223 */ /* 0x001fc6000000000b */
[----:B------:R-:W0:Y:S01]  /*06b0*/  LDS.128 R8, [R5+0x70] ;  /* 0x0000700005087984 */ /* 0x000e220000000c00 */
[----:B------:R-:W-:-:S03]  /*06c0*/  FFMA R24, R24, R13, R27 ;  /* 0x0000000d18187223 */ /* 0x000fc6000000001b */
[----:B------:R-:W3:Y:S04]  /*06d0*/  LDS R27, [R2+0xe80] ;  /* 0x000e8000021b7984 */ /* 0x000ee80000000800 */
[----:B------:R-:W4:Y:S04]  /*06e0*/  LDS R13, [R2+0xf00] ;  /* 0x000f0000020d7984 */ /* 0x000f280000000800 */
[----:B------:R-:W5:Y:S01]  /*06f0*/  LDS R12, [R2+0xf80] ;  /* 0x000f8000020c7984 */ /* 0x000f620000000800 */
[----:B--2---:R-:W-:Y:S01]  /*0700*/  FFMA R23, R23, R14, R24 ;  /* 0x0000000e17177223 */ /* 0x004fe20000000018 */
[----:B------:R-:W-:-:S03]  /*0710*/  UIADD3 UR4, UPT, UPT, UR4, 0x20, URZ ;  /* 0x0000002004047890 */ /* 0x000fc6000fffe0ff */
[----:B-1----:R-:W-:Y:S01]  /*0720*/  FFMA R15, R22, R15, R23 ;  /* 0x0000000f160f7223 */ /* 0x002fe20000000017 */
[----:B------:R-:W-:Y:S01]  /*0730*/  UISETP.GE.AND UP0, UPT, UR4, UR12, UPT ;  /* 0x0000000c0400728c */ /* 0x000fe2000bf06270 */
[----:B------:R-:W-:Y:S02]  /*0740*/  IADD3 R17, PT, PT, R17, 0x20, RZ ;  /* 0x0000002011117810 */ /* 0x000fe40007ffe0ff */
[----:B------:R-:W-:Y:S02]  /*0750*/  IADD3 R6, PT, PT, R6, 0x20, RZ ;  /* 0x0000002006067810 */ /* 0x000fe40007ffe0ff */
[----:B------:R-:W-:Y:S02]  /*0760*/  IADD3 R16, PT, PT, R16, 0x20, RZ ;  /* 0x0000002010107810 */ /* 0x000fe40007ffe0ff */
[----:B------:R-:W-:Y:S01]  /*0770*/  LEA R7, R0, R7, 0x5 ;  /* 0x0000000700077211 */ /* 0x000fe200078e28ff */
[----:B0-----:R-:W-:-:S04]  /*0780*/  FFMA R8, R8, R25, R15 ;  /* 0x0000001908087223 */ /* 0x001fc8000000000f */
[----:B---3--:R-:W-:-:S04]  /*0790*/  FFMA R8, R27, R9, R8 ;  /* 0x000000091b087223 */ /* 0x008fc80000000008 */
[----:B----4-:R-:W-:-:S04]  /*07a0*/  FFMA R13, R13, R10, R8 ;  /* 0x0000000a0d0d7223 */ /* 0x010fc80000000008 */
[----:B-----5:R-:W-:Y:S01]  /*07b0*/  FFMA R23, R12, R11, R13 ;  /* 0x0000000b0c177223 */ /* 0x020fe2000000000d */
[----:B------:R-:W-:Y:S06]  /*07c0*/  BAR.SYNC.DEFER_BLOCKING 0x0 ;  /* 0x0000000000007b1d */ /* 0x000fec0000010000 */
[----:B------:R-:W-:Y:S05]  /*07d0*/  BRA.U !UP0, `(.L_x_16) ;  /* 0xfffffff908887547 */ /* 0x000fea000b83ffff */
.L_x_15:
[----:B------:R-:W0:Y:S02]  /*07e0*/  LDCU.64 UR4, c[0x0][0x398] ;  /* 0x00007300ff0477ac */ /* 0x000e240008000a00 */
[----:B0-----:R-:W-:-:S04]  /*07f0*/  ISETP.GE.AND P0, PT, R18, UR5, PT ;  /* 0x0000000512007c0c */ /* 0x001fc8000bf06270 */
[----:B------:R-:W-:-:S13]  /*0800*/  ISETP.GE.OR P0, PT, R19, UR4, P0 ;  /* 0x0000000413007c0c */ /* 0x000fda0008706670 */
[----:B------:R-:W-:Y:S05]  /*0810*/  @P0 EXIT ;  /* 0x000000000000094d */ /* 0x000fea0003800000 */
[----:B------:R-:W0:Y:S01]  /*0820*/  LDC.64 R2, c[0x0][0x390] ;  /* 0x0000e400ff027b82 */ /* 0x000e220000000a00 */
[----:B------:R-:W-:-:S04]  /*0830*/  IMAD R19, R19, UR5, R18 ;  /* 0x0000000513137c24 */ /* 0x000fc8000f8e0212 */
[----:B0-----:R-:W-:-:S05]  /*0840*/  IMAD.WIDE R2, R19, 0x4, R2 ;  /* 0x0000000413027825 */ /* 0x001fca00078e0202 */
[----:B------:R-:W-:Y:S01]  /*0850*/  STG.E desc[UR8][R2.64], R23 ;  /* 0x0000001702007986 */ /* 0x000fe2000c101908 */
[----:B------:R-:W-:Y:S05]  /*0860*/  EXIT ;  /* 0x000000000000794d */ /* 0x000fea0003800000 */
.L_x_17:
        /* <DEDUP_REMOVED lines=9> */
.L_x_24:


//--------------------- .text._Z16matmul_v1_kernelPKfS0_Pfiii --------------------------
	.section	.text._Z16matmul_v1_kernelPKfS0_Pfiii,"ax",@progbits
	.align	128
        .global         _Z16matmul_v1_kernelPKfS0_Pfiii
        .type           _Z16matmul_v1_kernelPKfS0_Pfiii,@function
        .size           _Z16matmul_v1_kernelPKfS0_Pfiii,(.L_x_25 - _Z16matmul_v1_kernelPKfS0_Pfiii)
        .other          _Z16matmul_v1_kernelPKfS0_Pfiii,@"STO_CUDA_ENTRY STV_DEFAULT"
_Z16matmul_v1_kernelPKfS0_Pfiii:
.text._Z16matmul_v1_kernelPKfS0_Pfiii:
[----:B------:R-:W-:Y:S01]  /*0000*/  LDC R1, c[0x0][0x37c] ;  /* 0x0000df00ff017b82 */ /* 0x000fe20000000800 */
[----:B------:R-:W0:Y:S07]  /*0010*/  S2R R5, SR_TID.X ;  /* 0x0000000000057919 */ /* 0x000e2e0000002100 */
[----:B------:R-:W0:Y:S01]  /*0020*/  S2UR UR4, SR_CTAID.X ;  /* 0x00000000000479c3 */ /* 0x000e220000002500 */
[----:B------:R-:W1:Y:S07]  /*0030*/  S2R R4, SR_TID.Y ;  /* 0x0000000000047919 */ /* 0x000e6e0000002200 */
[----:B------:R-:W0:Y:S08]  /*0040*/  LDC R0, c[0x0][0x360] ;  /* 0x0000d800ff007b82 */ /* 0x000e300000000800 */
[----:B------:R-:W1:Y:S08]  /*0050*/  S2UR UR5, SR_CTAID.Y ;  /* 0x00000000000579c3 */ /* 0x000e700000002600 */
[----:B------:R-:W1:Y:S08]  /*0060*/  LDC R19, c[0x0][0x364] ;  /* 0x0000d900ff137b82 */ /* 0x000e700000000800 */
[----:B------:R-:W2:Y:S01]  /*0070*/  LDC.64 R2, c[0x0][0x398] ;  /* 0x0000e600ff027b82 */ /* 0x000ea20000000a00 */
[----:B0-----:R-:W-:-:S02]  /*0080*/  IMAD R0, R0, UR4, R5 ;  /* 0x0000000400007c24 */ /* 0x001fc4000f8e0205 */
[----:B-1----:R-:W-:-:S03]  /*0090*/  IMAD R19, R19, UR5, R4 ;  /* 0x0000000513137c24 */ /* 0x002fc6000f8e0204 */
[----:B--2---:R-:W-:-:S04]  /*00a0*/  ISETP.GE.AND P0, PT, R0, R3, PT ;  /* 0x000000030000720c */ /* 0x004fc80003f06270 */
[----:B------:R-:W-:-:S13]  /*00b0*/  ISETP.GE.OR P0, PT, R19, R2, P0 ;  /* 0x000000021300720c */ /* 0x000fda0000706670 */
[----:B------:R-:W-:Y:S05]  /*00c0*/  @P0 EXIT ;  /* 0x000000000000094d */ /* 0x000fea0003800000 */
[----:B------:R-:W0:Y:S01]  /*00d0*/  LDC R2, c[0x0][0x3a0] ;  /* 0x0000e800ff027b82 */ /* 0x000e220000000800 */
[----:B------:R-:W1:Y:S01]  /*00e0*/  LDCU.64 UR4, c[0x0][0x358] ;  /* 0x00006b00ff0477ac */ /* 0x000e620008000a00 */
[----:B------:R-:W-:Y:S01]  /*00f0*/  HFMA2 R24, -RZ, RZ, 0, 0 ;  /* 0x00000000ff187431 */ /* 0x000fe200000001ff */
[----:B0-----:R-:W-:-:S13]  /*0100*/  ISETP.GE.AND P0, PT, R2, 0x1, PT ;  /* 0x000000010200780c */ /* 0x001fda0003f06270 */
[----:B-1----:R-:W-:Y:S05]  /*0110*/  @!P0 BRA `(.L_x_18) ;  /* 0x0000000400e08947 */ /* 0x002fea0003800000 */
[C---:B------:R-:W-:Y:S01]  /*0120*/  ISETP.GE.U32.AND P1, PT, R2.reuse, 0x8, PT ;  /* 0x000000080200780c */ /* 0x040fe20003f26070 */
[----:B------:R-:W-:Y:S01]  /*0130*/  IMAD R20, R19, R2, RZ ;  /* 0x0000000213147224 */ /* 0x000fe200078e02ff */
[----:B------:R-:W-:Y:S02]  /*0140*/  LOP3.LUT R27, R2, 0x7, RZ, 0xc0, !PT ;  /* 0x00000007021b7812 */ /* 0x000fe400078ec0ff */
[----:B------:R-:W-:Y:S02]  /*0150*/  MOV R24, RZ ;  /* 0x000000ff00187202 */ /* 0x000fe40000000f00 */
[----:B------:R-:W-:Y:S02]  /*0160*/  ISETP.NE.AND P0, PT, R27, RZ, PT ;  /* 0x000000ff1b00720c */ /* 0x000fe40003f05270 */
[----:B------:R-:W-:-:S05]  /*0170*/  MOV R21, RZ ;  /* 0x000000ff00157202 */ /* 0x000fca0000000f00 */
[----:B------:R-:W-:Y:S06]  /*0180*/  @!P1 BRA `(.L_x_19) ;  /* 0x0000000000c49947 */ /* 0x000fec0003800000 */
[----:B------:R-:W0:Y:S01]  /*0190*/  LDC.64 R4, c[0x0][0x380] ;  /* 0x0000e000ff047b82 */ /* 0x000e220000000a00 */
[----:B------:R-:W-:Y:S02]  /*01a0*/  LOP3.LUT R21, R2, 0x7ffffff8, RZ, 0xc0, !PT ;  /* 0x7ffffff802157812 */ /* 0x000fe400078ec0ff */
[----:B------:R-:W-:Y:S02]  /*01b0*/  MOV R24, RZ ;  /* 0x000000ff00187202 */ /* 0x000fe40000000f00 */
[----:B------:R-:W-:Y:S02]  /*01c0*/  MOV R18, R0 ;  /* 0x0000000000127202 */ /* 0x000fe40000000f00 */
[----:B------:R-:W-:Y:S01]  /*01d0*/  IADD3 R22, PT, PT, -R21, RZ, RZ ;  /* 0x000000ff15167210 */ /* 0x000fe20007ffe1ff */
[----:B0-----:R-:W-:-:S03]  /*01e0*/  IMAD.WIDE.U32 R4, R20, 0x4, R4 ;  /* 0x0000000414047825 */ /* 0x001fc600078e0004 */
[----:B------:R-:W-:-:S04]  /*01f0*/  IADD3 R6, P1, PT, R4, 0x10, RZ ;  /* 0x0000001004067810 */ /* 0x000fc80007f3e0ff */
[----:B------:R-:W-:-:S09]  /*0200*/  IADD3.X R7, PT, PT, RZ, R5, RZ, P1, !PT ;  /* 0x00000005ff077210 */ /* 0x000fd20000ffe4ff */
.L_x_20:
[----:B------:R-:W0:Y:S01]  /*0210*/  LDC.64 R16, c[0x0][0x388] ;  /* 0x0000e200ff107b82 */ /* 0x000e220000000a00 */
[----:B------:R-:W-:Y:S02]  /*0220*/  MOV R4, R6 ;  /* 0x0000000600047202 */ /* 0x000fe40000000f00 */
[----:B------:R-:W-:-:S05]  /*0230*/  MOV R5, R7 ;  /* 0x0000000700057202 */ /* 0x000fca0000000f00 */
[----:B------:R-:W2:Y:S04]  /*0240*/  LDG.E R25, desc[UR4][R4.64+-0x10] ;  /* 0xfffff00404197981 */ /* 0x000ea8000c1e1900 */
[----:B------:R-:W3:Y:S04]  /*0250*/  LDG.E R23, desc[UR4][R4.64+-0xc] ;  /* 0xfffff40404177981 */ /* 0x000ee8000c1e1900 */
[----:B------:R-:W4:Y:S04]  /*0260*/  LDG.E R29, desc[UR4][R4.64+-0x8] ;  /* 0xfffff804041d7981 */ /* 0x000f28000c1e1900 */
[----:B------:R-:W5:Y:S01]  /*0270*/  LDG.E R28, desc[UR4][R4.64+-0x4] ;  /* 0xfffffc04041c7981 */ /* 0x000f62000c1e1900 */
[----:B0-----:R-:W-:-:S05]  /*0280*/  IMAD.WIDE R16, R18, 0x4, R16 ;  /* 0x0000000412107825 */ /* 0x001fca00078e0210 */
[----:B------:R0:W2:Y:S01]  /*0290*/  LDG.E R26, desc[UR4][R16.64] ;  /* 0x00000004101a7981 */ /* 0x0000a2000c1e1900 */
[----:B------:R-:W-:-:S04]  /*02a0*/  IMAD.WIDE R14, R3, 0x4, R16 ;  /* 0x00000004030e7825 */ /* 0x000fc800078e0210 */
[C---:B------:R-:W-:Y:S02]  /*02b0*/  IMAD.WIDE R6, R3.reuse, 0x4, R14 ;  /* 0x0000000403067825 */ /* 0x040fe400078e020e */
[----:B------:R-:W3:Y:S02]  /*02c0*/  LDG.E R14, desc[UR4][R14.64] ;  /* 0x000000040e0e7981 */ /* 0x000ee4000c1e1900 */
[C---:B------:R-:W-:Y:S02]  /*02d0*/  IMAD.WIDE R10, R3.reuse, 0x4, R6 ;  /* 0x00000004030a7825 */ /* 0x040fe400078e0206 */
[----:B------:R-:W4:Y:S02]  /*02e0*/  LDG.E R6, desc[UR4][R6.64] ;  /* 0x0000000406067981 */ /* 0x000f24000c1e1900 */
[C---:B------:R-:W-:Y:S02]  /*02f0*/  IMAD.WIDE R8, R3.reuse, 0x4, R10 ;  /* 0x0000000403087825 */ /* 0x040fe400078e020a */
[----:B------:R-:W5:Y:S02]  /*0300*/  LDG.E R10, desc[UR4][R10.64] ;  /* 0x000000040a0a7981 */ /* 0x000f64000c1e1900 */
[----:B------:R-:W-:-:S02]  /*0310*/  IMAD.WIDE R12, R3, 0x4, R8 ;  /* 0x00000004030c7825 */ /* 0x000fc400078e0208 */
[----:B------:R-:W5:Y:S04]  /*0320*/  LDG.E R7, desc[UR4][R4.64] ;  /* 0x0000000404077981 */ /* 0x000f68000c1e1900 */
[----:B------:R-:W5:Y:S01]  /*0330*/  LDG.E R8, desc[UR4][R8.64] ;  /* 0x0000000408087981 */ /* 0x000f62000c1e1900 */
[----:B0-----:R-:W-:-:S03]  /*0340*/  IMAD.WIDE R16, R3, 0x4, R12 ;  /* 0x0000000403107825 */ /* 0x001fc600078e020c */
[----:B------:R-:W5:Y:S04]  /*0350*/  LDG.E R12, desc[UR4][R12.64] ;  /* 0x000000040c0c7981 */ /* 0x000f68000c1e1900 */
[----:B------:R-:W5:Y:S04]  /*0360*/  LDG.E R15, desc[UR4][R16.64] ;  /* 0x00000004100f7981 */ /* 0x000f68000c1e1900 */
[----:B------:R-:W5:Y:S04]  /*0370*/  LDG.E R9, desc[UR4][R4.64+0x4] ;  /* 0x0000040404097981 */ /* 0x000f68000c1e1900 */
[----:B------:R-:W5:Y:S01]  /*0380*/  LDG.E R11, desc[UR4][R4.64+0xc] ;  /* 0x00000c04040b7981 */ /* 0x000f62000c1e1900 */
[----:B--2---:R-:W-:Y:S01]  /*0390*/  FFMA R26, R25, R26, R24 ;  /* 0x0000001a191a7223 */ /* 0x004fe20000000018 */
[----:B------:R-:W-:-:S02]  /*03a0*/  IMAD.WIDE R24, R3, 0x4, R16 ;  /* 0x0000000403187825 */ /* 0x000fc400078e0210 */
[----:B------:R-:W2:Y:S04]  /*03b0*/  LDG.E R16, desc[UR4][R4.64+0x8] ;  /* 0x0000080404107981 */ /* 0x000ea8000c1e1900 */
[----:B------:R-:W2:Y:S01]  /*03c0*/  LDG.E R24, desc[UR4][R24.64] ;  /* 0x0000000418187981 */ /* 0x000ea2000c1e1900 */
[----:B---3--:R-:W-:Y:S01]  /*03d0*/  FFMA R14, R23, R14, R26 ;  /* 0x0000000e170e7223 */ /* 0x008fe2000000001a */
[----:B------:R-:W-:-:S03]  /*03e0*/  IADD3 R22, PT, PT, R22, 0x8, RZ ;  /* 0x0000000816167810 */ /* 0x000fc60007ffe0ff */
[----:B----4-:R-:W-:Y:S01]  /*03f0*/  FFMA R29, R29, R6, R14 ;  /* 0x000000061d1d7223 */ /* 0x010fe2000000000e */
[----:B------:R-:W-:-:S03]  /*0400*/  ISETP.NE.AND P1, PT, R22, RZ, PT ;  /* 0x000000ff1600720c */ /* 0x000fc60003f25270 */
[----:B-----5:R-:W-:Y:S01]  /*0410*/  FFMA R10, R28, R10, R29 ;  /* 0x0000000a1c0a7223 */ /* 0x020fe2000000001d */
[----:B------:R-:W-:-:S03]  /*0420*/  IADD3 R6, P2, PT, R4, 0x20, RZ ;  /* 0x0000002004067810 */ /* 0x000fc60007f5e0ff */
[----:B------:R-:W-:Y:S01]  /*0430*/  FFMA R8, R7, R8, R10 ;  /* 0x0000000807087223 */ /* 0x000fe2000000000a */
[----:B------:R-:W-:Y:S02]  /*0440*/  IADD3.X R7, PT, PT, RZ, R5, RZ, P2, !PT ;  /* 0x00000005ff077210 */ /* 0x000fe400017fe4ff */
[----:B------:R-:W-:Y:S01]  /*0450*/  LEA R18, R3, R18, 0x3 ;  /* 0x0000001203127211 */ /* 0x000fe200078e18ff */
[----:B------:R-:W-:-:S04]  /*0460*/  FFMA R9, R9, R12, R8 ;  /* 0x0000000c09097223 */ /* 0x000fc80000000008 */
[----:B--2---:R-:W-:-:S04]  /*0470*/  FFMA R16, R16, R15, R9 ;  /* 0x0000000f10107223 */ /* 0x004fc80000000009 */
[----:B------:R-:W-:Y:S01]  /*0480*/  FFMA R24, R11, R24, R16 ;  /* 0x000000180b187223 */ /* 0x000fe20000000010 */
[----:B------:R-:W-:Y:S06]  /*0490*/  @P1 BRA `(.L_x_20) ;  /* 0xfffffffc005c1947 */ /* 0x000fec000383ffff */
.L_x_19:
[----:B------:R-:W-:Y:S05]  /*04a0*/  @!P0 BRA `(.L_x_18) ;  /* 0x0000000000fc8947 */ /* 0x000fea0003800000 */
[----:B------:R-:W-:Y:S02]  /*04b0*/  ISETP.GE.U32.AND P1, PT, R27, 0x4, PT ;  /* 0x000000041b00780c */ /* 0x000fe40003f26070 */
[----:B------:R-:W-:-:S04]  /*04c0*/  LOP3.LUT R16, R2, 0x3, RZ, 0xc0, !PT ;  /* 0x0000000302107812 */ /* 0x000fc800078ec0ff */
[----:B------:R-:W-:-:S07]  /*04d0*/  ISETP.NE.AND P0, PT, R16, RZ, PT ;  /* 0x000000ff1000720c */ /* 0x000fce0003f05270 */
[----:B------:R-:W-:Y:S06]  /*04e0*/  @!P1 BRA `(.L_x_21) ;  /* 0x00000000006c9947 */ /* 0x000fec0003800000 */
[----:B------:R-:W0:Y:S01]  /*04f0*/  LDC.64 R6, c[0x0][0x388] ;  /* 0x0000e200ff067b82 */ /* 0x000e220000000a00 */
[----:B------:R-:W1:Y:S01]  /*0500*/  LDCU.64 UR6, c[0x0][0x380] ;  /* 0x00007000ff0677ac */ /* 0x000e620008000a00 */
[----:B------:R-:W-:Y:S01]  /*0510*/  IMAD R9, R21, R3, R0 ;  /* 0x0000000315097224 */ /* 0x000fe200078e0200 */
[CC--:B------:R-:W-:Y:S02]  /*0520*/  IADD3 R5, PT, PT, R20.reuse, R21.reuse, RZ ;  /* 0x0000001514057210 */ /* 0x0c0fe40007ffe0ff */
[----:B------:R-:W-:-:S03]  /*0530*/  IADD3 R10, P1, PT, R20, R21, RZ ;  /* 0x00000015140a7210 */ /* 0x000fc60007f3e0ff */
[----:B------:R-:W2:Y:S01]  /*0540*/  LDC.64 R14, c[0x0][0x380] ;  /* 0x0000e000ff0e7b82 */ /* 0x000ea20000000a00 */
[----:B0-----:R-:W-:-:S04]  /*0550*/  IMAD.WIDE R6, R9, 0x4, R6 ;  /* 0x0000000409067825 */ /* 0x001fc800078e0206 */
[----:B------:R-:W-:Y:S02]  /*0560*/  IMAD.WIDE R8, R3, 0x4, R6 ;  /* 0x0000000403087825 */ /* 0x000fe400078e0206 */
[----:B------:R-:W3:Y:S02]  /*0570*/  LDG.E R6, desc[UR4][R6.64] ;  /* 0x0000000406067981 */ /* 0x000ee4000c1e1900 */
[----:B--2---:R-:W-:Y:S01]  /*0580*/  IMAD.WIDE.U32 R14, R5, 0x4, R14 ;  /* 0x00000004050e7825 */ /* 0x004fe200078e000e */
[----:B------:R-:W-:Y:S02]  /*0590*/  IADD3.X R5, PT, PT, RZ, RZ, RZ, P1, !PT ;  /* 0x000000ffff057210 */ /* 0x000fe40000ffe4ff */
[----:B-1----:R-:W-:-:S03]  /*05a0*/  LEA R4, P1, R10, UR6, 0x2 ;  /* 0x000000060a047c11 */ /* 0x002fc6000f8210ff */
[----:B------:R-:W3:Y:S01]  /*05b0*/  LDG.E R15, desc[UR4][R14.64] ;  /* 0x000000040e0f7981 */ /* 0x000ee2000c1e1900 */
[----:B------:R-:W-:Y:S01]  /*05c0*/  LEA.HI.X R5, R10, UR7, R5, 0x2, P1 ;  /* 0x000000070a057c11 */ /* 0x000fe200088f1405 */
[C---:B------:R-:W-:Y:S02]  /*05d0*/  IMAD.WIDE R10, R3.reuse, 0x4, R8 ;  /* 0x00000004030a7825 */ /* 0x040fe400078e0208 */
[----:B------:R-:W2:Y:S04]  /*05e0*/  LDG.E R8, desc[UR4][R8.64] ;  /* 0x0000000408087981 */ /* 0x000ea8000c1e1900 */
[----:B------:R-:W2:Y:S01]  /*05f0*/  LDG.E R17, desc[UR4][R4.64+0x4] ;  /* 0x0000040404117981 */ /* 0x000ea2000c1e1900 */
[----:B------:R-:W-:-:S03]  /*0600*/  IMAD.WIDE R12, R3, 0x4, R10 ;  /* 0x00000004030c7825 */ /* 0x000fc600078e020a */
[----:B------:R-:W4:Y:S04]  /*0610*/  LDG.E R22, desc[UR4][R10.64] ;  /* 0x000000040a167981 */ /* 0x000f28000c1e1900 */
[----:B------:R-:W4:Y:S04]  /*0620*/  LDG.E R18, desc[UR4][R4.64+0x8] ;  /* 0x0000080404127981 */ /* 0x000f28000c1e1900 */
[----:B------:R-:W5:Y:S04]  /*0630*/  LDG.E R26, desc[UR4][R4.64+0xc] ;  /* 0x00000c04041a7981 */ /* 0x000f68000c1e1900 */
[----:B------:R-:W5:Y:S01]  /*0640*/  LDG.E R12, desc[UR4][R12.64] ;  /* 0x000000040c0c7981 */ /* 0x000f62000c1e1900 */
[----:B------:R-:W-:Y:S01]  /*0650*/  IADD3 R21, PT, PT, R21, 0x4, RZ ;  /* 0x0000000415157810 */ /* 0x000fe20007ffe0ff */
[----:B---3--:R-:W-:-:S04]  /*0660*/  FFMA R24, R15, R6, R24 ;  /* 0x000000060f187223 */ /* 0x008fc80000000018 */
[----:B--2---:R-:W-:-:S04]  /*0670*/  FFMA R17, R17, R8, R24 ;  /* 0x0000000811117223 */ /* 0x004fc80000000018 */
[----:B----4-:R-:W-:-:S04]  /*0680*/  FFMA R17, R18, R22, R17 ;  /* 0x0000001612117223 */ /* 0x010fc80000000011 */
[----:B-----5:R-:W-:-:S07]  /*0690*/  FFMA R24, R26, R12, R17 ;  /* 0x0000000c1a187223 */ /* 0x020fce0000000011 */
.L_x_21:
[----:B------:R-:W-:Y:S05]  /*06a0*/  @!P0 BRA `(.L_x_18) ;  /* 0x00000000007c8947 */ /* 0x000fea0003800000 */
[----:B------:R-:W-:Y:S01]  /*06b0*/  ISETP.NE.AND P1, PT, R16, 0x1, PT ;  /* 0x000000011000780c */ /* 0x000fe20003f25270 */
[----:B------:R-:W0:Y:S01]  /*06c0*/  LDC.64 R12, c[0x0][0x380] ;  /* 0x0000e000ff0c7b82 */ /* 0x000e220000000a00 */
[----:B------:R-:W-:-:S04]  /*06d0*/  LOP3.LUT R2, R2, 0x1, RZ, 0xc0, !PT ;  /* 0x0000000102027812 */ /* 0x000fc800078ec0ff */
[----:B------:R-:W-:-:S03]  /*06e0*/  ISETP.NE.U32.AND P0, PT, R2, 0x1, PT ;  /* 0x000000010200780c */ /* 0x000fc60003f05070 */
[----:B------:R-:W1:Y:S04]  /*06f0*/  LDC.64 R10, c[0x0][0x388] ;  /* 0x0000e200ff0a7b82 */ /* 0x000e680000000a00 */
[CC--:B------:R-:W-:Y:S02]  /*0700*/  @P1 IADD3 R15, PT, PT, R20.reuse, R21.reuse, RZ ;  /* 0x00000015140f1210 */ /* 0x0c0fe40007ffe0ff */
[----:B------:R-:W-:Y:S02]  /*0710*/  @P1 IADD3 R2, P2, PT, R20, R21, RZ ;  /* 0x0000001514021210 */ /* 0x000fe40007f5e0ff */
[----:B------:R-:W2:Y:S02]  /*0720*/  @P1 LDC.64 R4, c[0x0][0x380] ;  /* 0x0000e000ff041b82 */ /* 0x000ea40000000a00 */
[----:B------:R-:W-:-:S06]  /*0730*/  @P1 IADD3.X R14, PT, PT, RZ, RZ, RZ, P2, !PT ;  /* 0x000000ffff0e1210 */ /* 0x000fcc00017fe4ff */
[----:B------:R-:W3:Y:S01]  /*0740*/  LDC.64 R6, c[0x0][0x380] ;  /* 0x0000e000ff067b82 */ /* 0x000ee20000000a00 */
[----:B0-----:R-:W-:-:S04]  /*0750*/  @P1 IMAD.WIDE.U32 R12, R15, 0x4, R12 ;  /* 0x000000040f0c1825 */ /* 0x001fc800078e000c */
[C---:B------:R-:W-:Y:S01]  /*0760*/  @P1 IMAD R15, R21.reuse, R3, R0 ;  /* 0x00000003150f1224 */ /* 0x040fe200078e0200 */
[----:B------:R-:W-:Y:S01]  /*0770*/  @P1 IADD3 R21, PT, PT, R21, 0x2, RZ ;  /* 0x0000000215151810 */ /* 0x000fe20007ffe0ff */
[----:B------:R-:W4:Y:S01]  /*0780*/  @P1 LDG.E R13, desc[UR4][R12.64] ;  /* 0x000000040c0d1981 */ /* 0x000f22000c1e1900 */
[----:B------:R-:W0:Y:S01]  /*0790*/  LDC.64 R8, c[0x0][0x388] ;  /* 0x0000e200ff087b82 */ /* 0x000e220000000a00 */
[----:B-1----:R-:W-:Y:S01]  /*07a0*/  @P1 IMAD.WIDE R10, R15, 0x4, R10 ;  /* 0x000000040f0a1825 */ /* 0x002fe200078e020a */
[----:B------:R-:W-:Y:S02]  /*07b0*/  @!P0 IADD3 R17, PT, PT, R20, R21, RZ ;  /* 0x0000001514118210 */ /* 0x000fe40007ffe0ff */
[----:B--2---:R-:W-:Y:S01]  /*07c0*/  @P1 LEA R4, P2, R2, R4, 0x2 ;  /* 0x0000000402041211 */ /* 0x004fe200078410ff */
[----:B------:R-:W-:-:S03]  /*07d0*/  @!P0 IMAD R21, R21, R3, R0 ;  /* 0x0000000315158224 */ /* 0x000fc600078e0200 */
[----:B------:R-:W-:Y:S01]  /*07e0*/  @P1 LEA.HI.X R5, R2, R5, R14, 0x2, P2 ;  /* 0x0000000502051211 */ /* 0x000fe200010f140e */
[----:B------:R-:W-:Y:S01]  /*07f0*/  @P1 IMAD.WIDE R14, R3, 0x4, R10 ;  /* 0x00000004030e1825 */ /* 0x000fe200078e020a */
[----:B------:R-:W4:Y:S03]  /*0800*/  @P1 LDG.E R2, desc[UR4][R10.64] ;  /* 0x000000040a021981 */ /* 0x000f26000c1e1900 */
[----:B---3--:R-:W-:Y:S01]  /*0810*/  @!P0 IMAD.WIDE.U32 R6, R17, 0x4, R6 ;  /* 0x0000000411068825 */ /* 0x008fe200078e0006 */
[----:B------:R-:W2:Y:S04]  /*0820*/  @P1 LDG.E R5, desc[UR4][R4.64+0x4] ;  /* 0x0000040404051981 */ /* 0x000ea8000c1e1900 */
[----:B------:R-:W2:Y:S01]  /*0830*/  @P1 LDG.E R14, desc[UR4][R14.64] ;  /* 0x000000040e0e1981 */ /* 0x000ea2000c1e1900 */
[----:B0-----:R-:W-:-:S03]  /*0840*/  @!P0 IMAD.WIDE R8, R21, 0x4, R8 ;  /* 0x0000000415088825 */ /* 0x001fc600078e0208 */
[----:B------:R-:W3:Y:S04]  /*0850*/  @!P0 LDG.E R7, desc[UR4][R6.64] ;  /* 0x0000000406078981 */ /* 0x000ee8000c1e1900 */
[----:B------:R-:W3:Y:S01]  /*0860*/  @!P0 LDG.E R8, desc[UR4][R8.64] ;  /* 0x0000000408088981 */ /* 0x000ee2000c1e1900 */
[----:B----4-:R-:W-:-:S04]  /*0870*/  @P1 FFMA R2, R13, R2, R24 ;  /* 0x000000020d021223 */ /* 0x010fc80000000018 */
[----:B--2---:R-:W-:-:S04]  /*0880*/  @P1 FFMA R24, R5, R14, R2 ;  /* 0x0000000e05181223 */ /* 0x004fc80000000002 */
[----:B---3--:R-:W-:-:S07]  /*0890*/  @!P0 FFMA R24, R7, R8, R24 ;  /* 0x0000000807188223 */ /* 0x008fce0000000018 */
.L_x_18:
[----:B------:R-:W0:Y:S01]  /*08a0*/  LDC.64 R4, c[0x0][0x390] ;  /* 0x0000e400ff047b82 */ /* 0x000e220000000a00 */
[----:B------:R-:W-:-:S04]  /*08b0*/  IMAD R3, R19, R3, R0 ;  /* 0x0000000313037224 */ /* 0x000fc800078e0200 */
[----:B0-----:R-:W-:-:S05]  /*08c0*/  IMAD.WIDE R2, R3, 0x4, R4 ;  /* 0x0000000403027825 */ /* 0x001fca00078e0204 */
[----:B------:R-:W-:Y:S01]  /*08d0*/  STG.E desc[UR4][R2.64], R24 ;  /* 0x0000001802007986 */ /* 0x000fe2000c101904 */
[----:B------:R-:W-:Y:S05]  /*08e0*/  EXIT ;  /* 0x000000000000794d */ /* 0x000fea0003800000 */
.L_x_22:
        /* <DEDUP_REMOVED lines=9> */
.L_x_25:


//--------------------- .nv.shared._Z16matmul_v3_kernelILi64ELi8EEvPKfS1_Pfiii --------------------------
	.section	.nv.shared._Z16matmul_v3_kernelILi64ELi8EEvPKfS1_Pfiii,"aw",@nobits
	.sectionflags	@""
	.align	4
.nv.shared._Z16matmul_v3_kernelILi64ELi8EEvPKfS1_Pfiii:
	.zero		5120


//--------------------- .nv.shared.reserved.0     --------------------------
	.section	.nv.shared.reserved.0,"aw",@nobits
	.weak		__nv_reservedSMEM_offset_0_alias
	.size		__nv_reservedSMEM_offset_0_alias, 0, 64
	.other		__nv_reservedSMEM_offset_0_alias,@"STO_CUDA_RESERVED_SHARED STV_DEFAULT"
__nv_reservedSMEM_offset_0_alias:
	.zero		0
	.zero		64


//--------------------- .nv.shared._Z16matmul_v2_kernelPKfS0_Pfiii --------------------------
	.section	.nv.shared._Z16matmul_v2_kernelPKfS0_Pfiii,"aw",@nobits
	.sectionflags	@""
	.align	4
.nv.shared._Z16matmul_v2_kernelPKfS0_Pfiii:
	.zero		9216


//--------------------- .nv.constant0._Z16matmul_v3_kernelILi64ELi8EEvPKfS1_Pfiii --------------------------
	.section	.nv.constant0._Z16matmul_v3_kernelILi64ELi8EEvPKfS1_Pfiii,"a",@progbits
	.sectionflags	@""
	.align	4
.nv.constant0._Z16matmul_v3_kernelILi64ELi8EEvPKfS1_Pfiii:
	.zero		932


//--------------------- .nv.constant0._Z16matmul_v2_kernelPKfS0_Pfiii --------------------------
	.section	.nv.constant0._Z16matmul_v2_kernelPKfS0_Pfiii,"a",@progbits
	.sectionflags	@""
	.align	4
.nv.constant0._Z16matmul_v2_kernelPKfS0_Pfiii:
	.zero		932


//--------------------- .nv.constant0._Z16matmul_v1_kernelPKfS0_Pfiii --------------------------
	.section	.nv.constant0._Z16matmul_v1_kernelPKfS0_Pfiii,"a",@progbits
	.sectionflags	@""
	.align	4
.nv.constant0._Z16matmul_v1_kernelPKfS0_Pfiii:
	.zero		932


//--------------------- SYMBOLS --------------------------

	.type		.nv.reservedSmem.offset0,@object
	.size		.nv.reservedSmem.offset0,0x4
	.type		.nv.reservedSmem.cap,@object
	.size		.nv.reservedSmem.cap,0x4
